	.target	sm_90a

	.elftype	@"ET_EXEC"


//--------------------- .note.nv.tkinfo           --------------------------
	.section	.note.nv.tkinfo,"",@"SHT_NOTE"
	.sectionflags	@"SHF_NOTE_NV_TKINFO"
	.tkinfo
        /*0018*/ 	.word	0x00000002
        /*0030*/ 	.string	""
        /*0030*/ 	.string	"ptxas"
        /*0030*/ 	.string	"Cuda compilation tools, release 13.0, V13.0.88"
        /*0030*/ 	.string	"Build cuda_13.0.r13.0/compiler.36424714_0"
        /*0030*/ 	.string	"-arch sm_90a -m 64 "



//--------------------- .note.nv.cuinfo           --------------------------
	.section	.note.nv.cuinfo,"",@"SHT_NOTE"
	.sectionflags	@"SHF_NOTE_NV_CUINFO"
        /*0018*/ 	.short	0x0002
        /*001a*/ 	.short	0x005a
        /*001c*/ 	.short	0x0082
	.zero		2


//--------------------- .nv.info                  --------------------------
	.section	.nv.info,"",@"SHT_CUDA_INFO"
	.align	4


	//----- nvinfo : EIATTR_REGCOUNT
	.align		4
        /*0000*/ 	.byte	0x04, 0x2f
        /*0002*/ 	.short	(.L_12 - .L_11)
	.align		4
.L_11:
        /*0004*/ 	.word	index@(_ZN7cutlass13device_kernelINS_4gemm6kernel13GemmUniversalIN4cute5tupleIJiiiiEEENS1_10collective13CollectiveMmaINS1_37MainloopSm90TmaGmmaWarpSpecializedFP8ILi5ENS5_IJNS4_1CILi2EEENSA_ILi1EEESC_EEENS1_32KernelTmaWarpSpecializedPingpongEEENS5_IJNSA_ILi64EEENSA_ILi128EEENSA_ILi32EEEEEENS_12float_e5m2_tENS5_IJlSC_lEEESK_SL_NS4_8TiledMMAINS4_8MMA_AtomIJNS4_4SM904GMMA31MMA_64x128x32_F32E5M2E5M2_SS_TNILNSP_7ScaleInE1ELSR_1EEEEEENS4_6LayoutINS5_IJSC_SC_SC_EEENS5_IJNSA_ILi0EEESW_SW_EEEEENS5_IJNS4_10UnderscoreESZ_SZ_EEEEENS4_13SM90_TMA_LOADENS4_14ComposedLayoutINS4_7SwizzleILi1ELi4ELi3EEENS4_18smem_ptr_flag_bitsILi8EEENSU_INS5_IJNSA_ILi8EEESI_EEENS5_IJSI_SC_EEEEEEEvNS4_8identityENS4_23SM90_TMA_LOAD_MULTICASTES1C_vS1D_EENS_8epilogue10collective6detail29Sm90TmaWarpSpecializedAdapterINS1H_15DefaultEpilogueISK_SL_SL_NS1G_6thread17LinearCombinationISK_Li1EffLNS1L_9ScaleType4KindE0ELNS_15FloatRoundStyleE2ESK_EENS1_15EpilogueDefaultEEEEEvvEEEEvNT_6ParamsE)
        /*0008*/ 	.word	0x000000a8


	//----- nvinfo : EIATTR_FRAME_SIZE
	.align		4
.L_12:
        /*000c*/ 	.byte	0x04, 0x11
        /*000e*/ 	.short	(.L_14 - .L_13)
	.align		4
.L_13:
        /*0010*/ 	.word	index@(_ZN7cutlass13device_kernelINS_4gemm6kernel13GemmUniversalIN4cute5tupleIJiiiiEEENS1_10collective13CollectiveMmaINS1_37MainloopSm90TmaGmmaWarpSpecializedFP8ILi5ENS5_IJNS4_1CILi2EEENSA_ILi1EEESC_EEENS1_32KernelTmaWarpSpecializedPingpongEEENS5_IJNSA_ILi64EEENSA_ILi128EEENSA_ILi32EEEEEENS_12float_e5m2_tENS5_IJlSC_lEEESK_SL_NS4_8TiledMMAINS4_8MMA_AtomIJNS4_4SM904GMMA31MMA_64x128x32_F32E5M2E5M2_SS_TNILNSP_7ScaleInE1ELSR_1EEEEEENS4_6LayoutINS5_IJSC_SC_SC_EEENS5_IJNSA_ILi0EEESW_SW_EEEEENS5_IJNS4_10UnderscoreESZ_SZ_EEEEENS4_13SM90_TMA_LOADENS4_14ComposedLayoutINS4_7SwizzleILi1ELi4ELi3EEENS4_18smem_ptr_flag_bitsILi8EEENSU_INS5_IJNSA_ILi8EEESI_EEENS5_IJSI_SC_EEEEEEEvNS4_8identityENS4_23SM90_TMA_LOAD_MULTICASTES1C_vS1D_EENS_8epilogue10collective6detail29Sm90TmaWarpSpecializedAdapterINS1H_15DefaultEpilogueISK_SL_SL_NS1G_6thread17LinearCombinationISK_Li1EffLNS1L_9ScaleType4KindE0ELNS_15FloatRoundStyleE2ESK_EENS1_15EpilogueDefaultEEEEEvvEEEEvNT_6ParamsE)
        /*0014*/ 	.word	0x00000000


	//----- nvinfo : EIATTR_MIN_STACK_SIZE
	.align		4
.L_14:
        /*0018*/ 	.byte	0x04, 0x12
        /*001a*/ 	.short	(.L_16 - .L_15)
	.align		4
.L_15:
        /*001c*/ 	.word	index@(_ZN7cutlass13device_kernelINS_4gemm6kernel13GemmUniversalIN4cute5tupleIJiiiiEEENS1_10collective13CollectiveMmaINS1_37MainloopSm90TmaGmmaWarpSpecializedFP8ILi5ENS5_IJNS4_1CILi2EEENSA_ILi1EEESC_EEENS1_32KernelTmaWarpSpecializedPingpongEEENS5_IJNSA_ILi64EEENSA_ILi128EEENSA_ILi32EEEEEENS_12float_e5m2_tENS5_IJlSC_lEEESK_SL_NS4_8TiledMMAINS4_8MMA_AtomIJNS4_4SM904GMMA31MMA_64x128x32_F32E5M2E5M2_SS_TNILNSP_7ScaleInE1ELSR_1EEEEEENS4_6LayoutINS5_IJSC_SC_SC_EEENS5_IJNSA_ILi0EEESW_SW_EEEEENS5_IJNS4_10UnderscoreESZ_SZ_EEEEENS4_13SM90_TMA_LOADENS4_14ComposedLayoutINS4_7SwizzleILi1ELi4ELi3EEENS4_18smem_ptr_flag_bitsILi8EEENSU_INS5_IJNSA_ILi8EEESI_EEENS5_IJSI_SC_EEEEEEEvNS4_8identityENS4_23SM90_TMA_LOAD_MULTICASTES1C_vS1D_EENS_8epilogue10collective6detail29Sm90TmaWarpSpecializedAdapterINS1H_15DefaultEpilogueISK_SL_SL_NS1G_6thread17LinearCombinationISK_Li1EffLNS1L_9ScaleType4KindE0ELNS_15FloatRoundStyleE2ESK_EENS1_15EpilogueDefaultEEEEEvvEEEEvNT_6ParamsE)
        /*0020*/ 	.word	0x00000000
.L_16:


//--------------------- .nv.compat                --------------------------
	.section	.nv.compat,"",@"SHT_CUDA_COMPAT_INFO"
	.align	4
        /*0000*/ 	.byte	0x02, 0x09, 0x01, 0x00, 0x02, 0x02, 0x04, 0x00, 0x02, 0x05, 0x05, 0x00, 0x03, 0x07, 0x01, 0x01
        /*0010*/ 	.byte	0x02, 0x03, 0x01, 0x00, 0x02, 0x06, 0x01, 0x00, 0x04, 0x0b, 0x08, 0x00, 0x00, 0x00, 0x00, 0x00
        /*0020*/ 	.byte	0x00, 0x00, 0x00, 0x00


//--------------------- .nv.info._ZN7cutlass13device_kernelINS_4gemm6kernel13GemmUniversalIN4cute5tupleIJiiiiEEENS1_10collective13CollectiveMmaINS1_37MainloopSm90TmaGmmaWarpSpecializedFP8ILi5ENS5_IJNS4_1CILi2EEENSA_ILi1EEESC_EEENS1_32KernelTmaWarpSpecializedPingpongEEENS5_IJNSA_ILi64EEENSA_ILi128EEENSA_ILi32EEEEEENS_12float_e5m2_tENS5_IJlSC_lEEESK_SL_NS4_8TiledMMAINS4_8MMA_AtomIJNS4_4SM904GMMA31MMA_64x128x32_F32E5M2E5M2_SS_TNILNSP_7ScaleInE1ELSR_1EEEEEENS4_6LayoutINS5_IJSC_SC_SC_EEENS5_IJNSA_ILi0EEESW_SW_EEEEENS5_IJNS4_10UnderscoreESZ_SZ_EEEEENS4_13SM90_TMA_LOADENS4_14ComposedLayoutINS4_7SwizzleILi1ELi4ELi3EEENS4_18smem_ptr_flag_bitsILi8EEENSU_INS5_IJNSA_ILi8EEESI_EEENS5_IJSI_SC_EEEEEEEvNS4_8identityENS4_23SM90_TMA_LOAD_MULTICASTES1C_vS1D_EENS_8epilogue10collective6detail29Sm90TmaWarpSpecializedAdapterINS1H_15DefaultEpilogueISK_SL_SL_NS1G_6thread17LinearCombinationISK_Li1EffLNS1L_9ScaleType4KindE0ELNS_15FloatRoundStyleE2ESK_EENS1_15EpilogueDefaultEEEEEvvEEEEvNT_6ParamsE --------------------------
	.section	.nv.info._ZN7cutlass13device_kernelINS_4gemm6kernel13GemmUniversalIN4cute5tupleIJiiiiEEENS1_10collective13CollectiveMmaINS1_37MainloopSm90TmaGmmaWarpSpecializedFP8ILi5ENS5_IJNS4_1CILi2EEENSA_ILi1EEESC_EEENS1_32KernelTmaWarpSpecializedPingpongEEENS5_IJNSA_ILi64EEENSA_ILi128EEENSA_ILi32EEEEEENS_12float_e5m2_tENS5_IJlSC_lEEESK_SL_NS4_8TiledMMAINS4_8MMA_AtomIJNS4_4SM904GMMA31MMA_64x128x32_F32E5M2E5M2_SS_TNILNSP_7ScaleInE1ELSR_1EEEEEENS4_6LayoutINS5_IJSC_SC_SC_EEENS5_IJNSA_ILi0EEESW_SW_EEEEENS5_IJNS4_10UnderscoreESZ_SZ_EEEEENS4_13SM90_TMA_LOADENS4_14ComposedLayoutINS4_7SwizzleILi1ELi4ELi3EEENS4_18smem_ptr_flag_bitsILi8EEENSU_INS5_IJNSA_ILi8EEESI_EEENS5_IJSI_SC_EEEEEEEvNS4_8identityENS4_23SM90_TMA_LOAD_MULTICASTES1C_vS1D_EENS_8epilogue10collective6detail29Sm90TmaWarpSpecializedAdapterINS1H_15DefaultEpilogueISK_SL_SL_NS1G_6thread17LinearCombinationISK_Li1EffLNS1L_9ScaleType4KindE0ELNS_15FloatRoundStyleE2ESK_EENS1_15EpilogueDefaultEEEEEvvEEEEvNT_6ParamsE,"",@"SHT_CUDA_INFO"
	.sectionflags	@""
	.align	4


	//----- nvinfo : EIATTR_CUDA_API_VERSION
	.align		4
        /*0000*/ 	.byte	0x04, 0x37
        /*0002*/ 	.short	(.L_18 - .L_17)
.L_17:
        /*0004*/ 	.word	0x00000082


	//----- nvinfo : EIATTR_KPARAM_INFO
	.align		4
.L_18:
        /*0008*/ 	.byte	0x04, 0x17
        /*000a*/ 	.short	(.L_20 - .L_19)
.L_19:
        /*000c*/ 	.word	0x00000000
        /*0010*/ 	.short	0x0000
        /*0012*/ 	.short	0x0070
        /*0014*/ 	.byte	0x00, 0xf0, 0x01, 0x10


	//----- nvinfo : EIATTR_SPARSE_MMA_MASK
	.align		4
.L_20:
        /*0018*/ 	.byte	0x03, 0x50
        /*001a*/ 	.short	0x0000


	//----- nvinfo : EIATTR_MAXREG_COUNT
	.align		4
        /*001c*/ 	.byte	0x03, 0x1b
        /*001e*/ 	.short	0x00a8


	//----- nvinfo : EIATTR_NUM_BARRIERS
	.align		4
        /*0020*/ 	.byte	0x02, 0x4c
        /*0022*/ 	.byte	0x01
	.zero		1


	//----- nvinfo : EIATTR_MERCURY_ISA_VERSION
	.align		4
        /*0024*/ 	.byte	0x03, 0x5f
        /*0026*/ 	.short	0x0101


	//----- nvinfo : EIATTR_INT_WARP_WIDE_INSTR_OFFSETS
	.align		4
        /*0028*/ 	.byte	0x04, 0x31
        /*002a*/ 	.short	(.L_22 - .L_21)


	//   ....[0]....
.L_21:
        /*002c*/ 	.word	0x000004d0


	//   ....[1]....
        /*0030*/ 	.word	0x00000510


	//   ....[2]....
        /*0034*/ 	.word	0x00000550


	//   ....[3]....
        /*0038*/ 	.word	0x000005f0


	//   ....[4]....
        /*003c*/ 	.word	0x00000610


	//   ....[5]....
        /*0040*/ 	.word	0x00000670


	//   ....[6]....
        /*0044*/ 	.word	0x00000760


	//   ....[7]....
        /*0048*/ 	.word	0x000007b0


	//   ....[8]....
        /*004c*/ 	.word	0x00003090


	//----- nvinfo : EIATTR_COOP_GROUP_MASK_REGIDS
	.align		4
.L_22:
        /*0050*/ 	.byte	0x04, 0x29
        /*0052*/ 	.short	(.L_24 - .L_23)


	//   ....[0]....
.L_23:
        /*0054*/ 	.word	0xffffffff


	//   ....[1]....
        /*0058*/ 	.word	0xffffffff


	//   ....[2]....
        /*005c*/ 	.word	0xffffffff


	//   ....[3]....
        /*0060*/ 	.word	0xffffffff


	//   ....[4]....
        /*0064*/ 	.word	0xffffffff


	//   ....[5]....
        /*0068*/ 	.word	0xffffffff


	//   ....[6]....
        /*006c*/ 	.word	0xffffffff


	//----- nvinfo : EIATTR_COOP_GROUP_INSTR_OFFSETS
	.align		4
.L_24:
        /*0070*/ 	.byte	0x04, 0x28
        /*0072*/ 	.short	(.L_26 - .L_25)


	//   ....[0]....
.L_25:
        /*0074*/ 	.word	0x00000060


	//   ....[1]....
        /*0078*/ 	.word	0x00000070


	//   ....[2]....
        /*007c*/ 	.word	0x00000130


	//   ....[3]....
        /*0080*/ 	.word	0x000002e0


	//   ....[4]....
        /*0084*/ 	.word	0x00000320


	//   ....[5]....
        /*0088*/ 	.word	0x000003a0


	//   ....[6]....
        /*008c*/ 	.word	0x00000970


	//----- nvinfo : EIATTR_REG_RECONFIG
	.align		4
.L_26:
        /*0090*/ 	.byte	0x01, 0x54
	.zero		2


	//----- nvinfo : EIATTR_MBARRIER_INSTR_OFFSETS
	.align		4
        /*0094*/ 	.byte	0x04, 0x39
        /*0096*/ 	.short	(.L_28 - .L_27)


	//   ....[0]....
.L_27:
        /*0098*/ 	.word	0x00000230
        /*009c*/ 	.word	0x000000ff
        /*00a0*/ 	.word	0x00000000
        /*00a4*/ 	.short	0x0100
        /*00a6*/ 	.byte	0x08
	.zero		1


	//   ....[1]....
        /*00a8*/ 	.word	0x00000240
        /*00ac*/ 	.word	0x000000ff
        /*00b0*/ 	.word	0x00000028
        /*00b4*/ 	.short	0x0100
        /*00b6*/ 	.byte	0x08
	.zero		1


	//   ....[2]....
        /*00b8*/ 	.word	0x00000250
        /*00bc*/ 	.word	0x000000ff
        /*00c0*/ 	.word	0x00000008
        /*00c4*/ 	.short	0x0100
        /*00c6*/ 	.byte	0x08
	.zero		1


	//   ....[3]....
        /*00c8*/ 	.word	0x00000260
        /*00cc*/ 	.word	0x000000ff
        /*00d0*/ 	.word	0x00000030
        /*00d4*/ 	.short	0x0100
        /*00d6*/ 	.byte	0x08
	.zero		1


	//   ....[4]....
        /*00d8*/ 	.word	0x00000270
        /*00dc*/ 	.word	0x000000ff
        /*00e0*/ 	.word	0x00000010
        /*00e4*/ 	.short	0x0100
        /*00e6*/ 	.byte	0x08
	.zero		1


	//   ....[5]....
        /*00e8*/ 	.word	0x00000280
        /*00ec*/ 	.word	0x000000ff
        /*00f0*/ 	.word	0x00000038
        /*00f4*/ 	.short	0x0100
        /*00f6*/ 	.byte	0x08
	.zero		1


	//   ....[6]....
        /*00f8*/ 	.word	0x00000290
        /*00fc*/ 	.word	0x000000ff
        /*0100*/ 	.word	0x00000018
        /*0104*/ 	.short	0x0100
        /*0106*/ 	.byte	0x08
	.zero		1


	//   ....[7]....
        /*0108*/ 	.word	0x000002a0
        /*010c*/ 	.word	0x000000ff
        /*0110*/ 	.word	0x00000040
        /*0114*/ 	.short	0x0100
        /*0116*/ 	.byte	0x08
	.zero		1


	//   ....[8]....
        /*0118*/ 	.word	0x000002b0
        /*011c*/ 	.word	0x000000ff
        /*0120*/ 	.word	0x00000020
        /*0124*/ 	.short	0x0100
        /*0126*/ 	.byte	0x08
	.zero		1


	//   ....[9]....
        /*0128*/ 	.word	0x000002c0
        /*012c*/ 	.word	0x000000ff
        /*0130*/ 	.word	0x00000048
        /*0134*/ 	.short	0x0100
        /*0136*/ 	.byte	0x08
	.zero		1


	//   ....[10]....
        /*0138*/ 	.word	0x000007e0
        /*013c*/ 	.word	0x000000ff
        /*0140*/ 	.word	0x00000080
        /*0144*/ 	.short	0x0100
        /*0146*/ 	.byte	0x08
	.zero		1


	//   ....[11]....
        /*0148*/ 	.word	0x00000880
        /*014c*/ 	.word	0x000000ff
        /*0150*/ 	.word	0x00000088
        /*0154*/ 	.short	0x0100
        /*0156*/ 	.byte	0x08
	.zero		1


	//   ....[12]....
        /*0158*/ 	.word	0x000008f0
        /*015c*/ 	.word	0x000000ff
        /*0160*/ 	.word	0x00000060
        /*0164*/ 	.short	0x0100
        /*0166*/ 	.byte	0x09
	.zero		1


	//   ....[13]....
        /*0168*/ 	.word	0x00000900
        /*016c*/ 	.word	0x000000ff
        /*0170*/ 	.word	0x00000068
        /*0174*/ 	.short	0x0100
        /*0176*/ 	.byte	0x09
	.zero		1


	//   ....[14]....
        /*0178*/ 	.word	0x00000910
        /*017c*/ 	.word	0x000000ff
        /*0180*/ 	.word	0x00000070
        /*0184*/ 	.short	0x0100
        /*0186*/ 	.byte	0x09
	.zero		1


	//   ....[15]....
        /*0188*/ 	.word	0x00000920
        /*018c*/ 	.word	0x000000ff
        /*0190*/ 	.word	0x00000078
        /*0194*/ 	.short	0x0100
        /*0196*/ 	.byte	0x09
	.zero		1


	//   ....[16]....
        /*0198*/ 	.word	0x00001680
        /*019c*/ 	.word	0x000000ff
        /*01a0*/ 	.word	0xfffffff8
        /*01a4*/ 	.short	0x010a
        /*01a6*/ 	.byte	0x0f
	.zero		1


	//   ....[17]....
        /*01a8*/ 	.word	0x00001b60
        /*01ac*/ 	.word	0x000000ff
        /*01b0*/ 	.word	0x00000000
        /*01b4*/ 	.short	0x010a
        /*01b6*/ 	.byte	0x06
	.zero		1


	//   ....[18]....
        /*01b8*/ 	.word	0x00001ba0
        /*01bc*/ 	.word	0x000000ff
        /*01c0*/ 	.word	0x00000000
        /*01c4*/ 	.short	0x010a
        /*01c6*/ 	.byte	0x06
	.zero		1


	//   ....[19]....
        /*01c8*/ 	.word	0x00002450
        /*01cc*/ 	.word	0x000000ff
        /*01d0*/ 	.word	0x00000000
        /*01d4*/ 	.short	0x010a
        /*01d6*/ 	.byte	0x09
	.zero		1


	//   ....[20]....
        /*01d8*/ 	.word	0x00002490
        /*01dc*/ 	.word	0x000000ff
        /*01e0*/ 	.word	0x00000000
        /*01e4*/ 	.short	0x010a
        /*01e6*/ 	.byte	0x09
	.zero		1


	//   ....[21]....
        /*01e8*/ 	.word	0x00002aa0
        /*01ec*/ 	.word	0x00000015
        /*01f0*/ 	.word	0x00000000
        /*01f4*/ 	.short	0x0101
        /*01f6*/ 	.byte	0x3f
	.zero		1


	//   ....[22]....
        /*01f8*/ 	.word	0x00003020
        /*01fc*/ 	.word	0x00000013
        /*0200*/ 	.word	0x00000000
        /*0204*/ 	.short	0x0101
        /*0206*/ 	.byte	0x15
	.zero		1


	//   ....[23]....
        /*0208*/ 	.word	0x00003130
        /*020c*/ 	.word	0x00000013
        /*0210*/ 	.word	0x00000000
        /*0214*/ 	.short	0x0101
        /*0216*/ 	.byte	0x3f
	.zero		1


	//   ....[24]....
        /*0218*/ 	.word	0x000031f0
        /*021c*/ 	.word	0x000000ff
        /*0220*/ 	.word	0x00000008
        /*0224*/ 	.short	0x010a
        /*0226*/ 	.byte	0x0f
	.zero		1


	//   ....[25]....
        /*0228*/ 	.word	0x00007a90
        /*022c*/ 	.word	0x00000004
        /*0230*/ 	.word	0x00000000
        /*0234*/ 	.short	0x0101
        /*0236*/ 	.byte	0x15
	.zero		1


	//   ....[26]....
        /*0238*/ 	.word	0x000083c0
        /*023c*/ 	.word	0x00000015
        /*0240*/ 	.word	0x00000028
        /*0244*/ 	.short	0x010a
        /*0246*/ 	.byte	0x3f
	.zero		1


	//   ....[27]....
        /*0248*/ 	.word	0x00008750
        /*024c*/ 	.word	0x0000000a
        /*0250*/ 	.word	0x00000088
        /*0254*/ 	.short	0x0101
        /*0256*/ 	.byte	0x3f
	.zero		1


	//   ....[28]....
        /*0258*/ 	.word	0x00008ec0
        /*025c*/ 	.word	0x00000005
        /*0260*/ 	.word	0x00000000
        /*0264*/ 	.short	0x010a
        /*0266*/ 	.byte	0x3f
	.zero		1


	//   ....[29]....
        /*0268*/ 	.word	0x00008f40
        /*026c*/ 	.word	0x00000007
        /*0270*/ 	.word	0x00000000
        /*0274*/ 	.short	0x010a
        /*0276*/ 	.byte	0x3f
	.zero		1


	//   ....[30]....
        /*0278*/ 	.word	0x00008fd0
        /*027c*/ 	.word	0x00000008
        /*0280*/ 	.word	0x00000000
        /*0284*/ 	.short	0x010a
        /*0286*/ 	.byte	0x3f
	.zero		1


	//   ....[31]....
        /*0288*/ 	.word	0x00009060
        /*028c*/ 	.word	0x0000000b
        /*0290*/ 	.word	0x00000000
        /*0294*/ 	.short	0x010a
        /*0296*/ 	.byte	0x3f
	.zero		1


	//   ....[32]....
        /*0298*/ 	.word	0x000090f0
        /*029c*/ 	.word	0x00000003
        /*02a0*/ 	.word	0x00000000
        /*02a4*/ 	.short	0x010a
        /*02a6*/ 	.byte	0x3f
	.zero		1


	//   ....[33]....
        /*02a8*/ 	.word	0x00009160
        /*02ac*/ 	.word	0x00000013
        /*02b0*/ 	.word	0xfffffff8
        /*02b4*/ 	.short	0x010a
        /*02b6*/ 	.byte	0x3f
	.zero		1


	//   ....[34]....
        /*02b8*/ 	.word	0x000091c0
        /*02bc*/ 	.word	0x00000013
        /*02c0*/ 	.word	0x00000000
        /*02c4*/ 	.short	0x010a
        /*02c6*/ 	.byte	0x3f
	.zero		1


	//   ....[35]....
        /*02c8*/ 	.word	0x00009220
        /*02cc*/ 	.word	0x00000015
        /*02d0*/ 	.word	0x00000000
        /*02d4*/ 	.short	0x010a
        /*02d6*/ 	.byte	0x3f
	.zero		1


	//   ....[36]....
        /*02d8*/ 	.word	0x00009280
        /*02dc*/ 	.word	0x00000013
        /*02e0*/ 	.word	0x00000008
        /*02e4*/ 	.short	0x010a
        /*02e6*/ 	.byte	0x3f
	.zero		1


	//   ....[37]....
        /*02e8*/ 	.word	0x00009350
        /*02ec*/ 	.word	0x00000015
        /*02f0*/ 	.word	0x00000028
        /*02f4*/ 	.short	0x010a
        /*02f6*/ 	.byte	0x3f
	.zero		1


	//   ....[38]....
        /*02f8*/ 	.word	0x00009430
        /*02fc*/ 	.word	0x00000005
        /*0300*/ 	.word	0x00000000
        /*0304*/ 	.short	0x010a
        /*0306*/ 	.byte	0x3f
	.zero		1


	//   ....[39]....
        /*0308*/ 	.word	0x00009480
        /*030c*/ 	.word	0x00000007
        /*0310*/ 	.word	0x00000000
        /*0314*/ 	.short	0x010a
        /*0316*/ 	.byte	0x3f
	.zero		1


	//   ....[40]....
        /*0318*/ 	.word	0x000094d0
        /*031c*/ 	.word	0x00000008
        /*0320*/ 	.word	0x00000000
        /*0324*/ 	.short	0x010a
        /*0326*/ 	.byte	0x3f
	.zero		1


	//   ....[41]....
        /*0328*/ 	.word	0x00009520
        /*032c*/ 	.word	0x0000000b
        /*0330*/ 	.word	0x00000000
        /*0334*/ 	.short	0x010a
        /*0336*/ 	.byte	0x3f
	.zero		1


	//----- nvinfo : EIATTR_NUM_MBARRIERS
	.align		4
.L_28:
        /*0338*/ 	.byte	0x03, 0x38
        /*033a*/ 	.short	0x0010


	//----- nvinfo : EIATTR_EXIT_INSTR_OFFSETS
	.align		4
        /*033c*/ 	.byte	0x04, 0x1c
        /*033e*/ 	.short	(.L_30 - .L_29)


	//   ....[0]....
.L_29:
        /*0340*/ 	.word	0x000013c0


	//   ....[1]....
        /*0344*/ 	.word	0x00001420


	//   ....[2]....
        /*0348*/ 	.word	0x000080a0


	//   ....[3]....
        /*034c*/ 	.word	0x000080d0


	//   ....[4]....
        /*0350*/ 	.word	0x00009140


	//----- nvinfo : EIATTR_MAX_THREADS
	.align		4
.L_30:
        /*0354*/ 	.byte	0x04, 0x05
        /*0356*/ 	.short	(.L_32 - .L_31)
.L_31:
        /*0358*/ 	.word	0x00000180
        /*035c*/ 	.word	0x00000001
        /*0360*/ 	.word	0x00000001


	//----- nvinfo : EIATTR_CRS_STACK_SIZE
	.align		4
.L_32:
        /*0364*/ 	.byte	0x04, 0x1e
        /*0366*/ 	.short	(.L_34 - .L_33)
.L_33:
        /*0368*/ 	.word	0x00000000


	//----- nvinfo : EIATTR_CBANK_PARAM_SIZE
	.align		4
.L_34:
        /*036c*/ 	.byte	0x03, 0x19
        /*036e*/ 	.short	0x0470


	//----- nvinfo : EIATTR_PARAM_CBANK
	.align		4
        /*0370*/ 	.byte	0x04, 0x0a
        /*0372*/ 	.short	(.L_36 - .L_35)
	.align		4
.L_35:
        /*0374*/ 	.word	index@(.nv.constant0._ZN7cutlass13device_kernelINS_4gemm6kernel13GemmUniversalIN4cute5tupleIJiiiiEEENS1_10collective13CollectiveMmaINS1_37MainloopSm90TmaGmmaWarpSpecializedFP8ILi5ENS5_IJNS4_1CILi2EEENSA_ILi1EEESC_EEENS1_32KernelTmaWarpSpecializedPingpongEEENS5_IJNSA_ILi64EEENSA_ILi128EEENSA_ILi32EEEEEENS_12float_e5m2_tENS5_IJlSC_lEEESK_SL_NS4_8TiledMMAINS4_8MMA_AtomIJNS4_4SM904GMMA31MMA_64x128x32_F32E5M2E5M2_SS_TNILNSP_7ScaleInE1ELSR_1EEEEEENS4_6LayoutINS5_IJSC_SC_SC_EEENS5_IJNSA_ILi0EEESW_SW_EEEEENS5_IJNS4_10UnderscoreESZ_SZ_EEEEENS4_13SM90_TMA_LOADENS4_14ComposedLayoutINS4_7SwizzleILi1ELi4ELi3EEENS4_18smem_ptr_flag_bitsILi8EEENSU_INS5_IJNSA_ILi8EEESI_EEENS5_IJSI_SC_EEEEEEEvNS4_8identityENS4_23SM90_TMA_LOAD_MULTICASTES1C_vS1D_EENS_8epilogue10collective6detail29Sm90TmaWarpSpecializedAdapterINS1H_15DefaultEpilogueISK_SL_SL_NS1G_6thread17LinearCombinationISK_Li1EffLNS1L_9ScaleType4KindE0ELNS_15FloatRoundStyleE2ESK_EENS1_15EpilogueDefaultEEEEEvvEEEEvNT_6ParamsE)
        /*0378*/ 	.short	0x0210
        /*037a*/ 	.short	0x0470


	//----- nvinfo : EIATTR_SW_WAR
	.align		4
.L_36:
        /*037c*/ 	.byte	0x04, 0x36
        /*037e*/ 	.short	(.L_38 - .L_37)
.L_37:
        /*0380*/ 	.word	0x00000008
.L_38:


//--------------------- .nv.callgraph             --------------------------
	.section	.nv.callgraph,"",@"SHT_CUDA_CALLGRAPH"
	.align	4
	.sectionentsize	8
	.align		4
        /*0000*/ 	.word	0x00000000
	.align		4
        /*0004*/ 	.word	0xffffffff
	.align		4
        /*0008*/ 	.word	0x00000000
	.align		4
        /*000c*/ 	.word	0xfffffffe
	.align		4
        /*0010*/ 	.word	0x00000000
	.align		4
        /*0014*/ 	.word	0xfffffffd
	.align		4
        /*0018*/ 	.word	0x00000000
	.align		4
        /*001c*/ 	.word	0xfffffffc


//--------------------- .nv.constant4             --------------------------
	.section	.nv.constant4,"a",@progbits
	.align	8
	.align		8
.nv.constant4:
        /*0000*/ 	.dword	_ZN39_INTERNAL_7d37fd1b_4_k_cu_86ef3ce4_55884cuda3std3__45__cpo5beginE
	.align		8
        /*0008*/ 	.dword	_ZN39_INTERNAL_7d37fd1b_4_k_cu_86ef3ce4_55884cuda3std3__45__cpo3endE
	.align		8
        /*0010*/ 	.dword	_ZN39_INTERNAL_7d37fd1b_4_k_cu_86ef3ce4_55884cuda3std3__45__cpo6cbeginE
	.align		8
        /*0018*/ 	.dword	_ZN39_INTERNAL_7d37fd1b_4_k_cu_86ef3ce4_55884cuda3std3__45__cpo4cendE
	.align		8
        /*0020*/ 	.dword	_ZN39_INTERNAL_7d37fd1b_4_k_cu_86ef3ce4_55884cuda3std3__441_GLOBAL__N__7d37fd1b_4_k_cu_86ef3ce4_55886ignoreE
	.align		8
        /*0028*/ 	.dword	_ZN39_INTERNAL_7d37fd1b_4_k_cu_86ef3ce4_55884cuda3std3__419piecewise_constructE
	.align		8
        /*0030*/ 	.dword	_ZN39_INTERNAL_7d37fd1b_4_k_cu_86ef3ce4_55884cuda3std3__48in_placeE
	.align		8
        /*0038*/ 	.dword	_ZN39_INTERNAL_7d37fd1b_4_k_cu_86ef3ce4_55884cuda3std6ranges3__45__cpo4swapE
	.align		8
        /*0040*/ 	.dword	_ZN39_INTERNAL_7d37fd1b_4_k_cu_86ef3ce4_55884cuda3std6ranges3__45__cpo9iter_moveE
	.align		8
        /*0048*/ 	.dword	_ZN39_INTERNAL_7d37fd1b_4_k_cu_86ef3ce4_55884cute7productE
	.align		8
        /*0050*/ 	.dword	_ZN39_INTERNAL_7d37fd1b_4_k_cu_86ef3ce4_55884cute1_E


//--------------------- .text._ZN7cutlass13device_kernelINS_4gemm6kernel13GemmUniversalIN4cute5tupleIJiiiiEEENS1_10collective13CollectiveMmaINS1_37MainloopSm90TmaGmmaWarpSpecializedFP8ILi5ENS5_IJNS4_1CILi2EEENSA_ILi1EEESC_EEENS1_32KernelTmaWarpSpecializedPingpongEEENS5_IJNSA_ILi64EEENSA_ILi128EEENSA_ILi32EEEEEENS_12float_e5m2_tENS5_IJlSC_lEEESK_SL_NS4_8TiledMMAINS4_8MMA_AtomIJNS4_4SM904GMMA31MMA_64x128x32_F32E5M2E5M2_SS_TNILNSP_7ScaleInE1ELSR_1EEEEEENS4_6LayoutINS5_IJSC_SC_SC_EEENS5_IJNSA_ILi0EEESW_SW_EEEEENS5_IJNS4_10UnderscoreESZ_SZ_EEEEENS4_13SM90_TMA_LOADENS4_14ComposedLayoutINS4_7SwizzleILi1ELi4ELi3EEENS4_18smem_ptr_flag_bitsILi8EEENSU_INS5_IJNSA_ILi8EEESI_EEENS5_IJSI_SC_EEEEEEEvNS4_8identityENS4_23SM90_TMA_LOAD_MULTICASTES1C_vS1D_EENS_8epilogue10collective6detail29Sm90TmaWarpSpecializedAdapterINS1H_15DefaultEpilogueISK_SL_SL_NS1G_6thread17LinearCombinationISK_Li1EffLNS1L_9ScaleType4KindE0ELNS_15FloatRoundStyleE2ESK_EENS1_15EpilogueDefaultEEEEEvvEEEEvNT_6ParamsE --------------------------
	.section	.text._ZN7cutlass13device_kernelINS_4gemm6kernel13GemmUniversalIN4cute5tupleIJiiiiEEENS1_10collective13CollectiveMmaINS1_37MainloopSm90TmaGmmaWarpSpecializedFP8ILi5ENS5_IJNS4_1CILi2EEENSA_ILi1EEESC_EEENS1_32KernelTmaWarpSpecializedPingpongEEENS5_IJNSA_ILi64EEENSA_ILi128EEENSA_ILi32EEEEEENS_12float_e5m2_tENS5_IJlSC_lEEESK_SL_NS4_8TiledMMAINS4_8MMA_AtomIJNS4_4SM904GMMA31MMA_64x128x32_F32E5M2E5M2_SS_TNILNSP_7ScaleInE1ELSR_1EEEEEENS4_6LayoutINS5_IJSC_SC_SC_EEENS5_IJNSA_ILi0EEESW_SW_EEEEENS5_IJNS4_10UnderscoreESZ_SZ_EEEEENS4_13SM90_TMA_LOADENS4_14ComposedLayoutINS4_7SwizzleILi1ELi4ELi3EEENS4_18smem_ptr_flag_bitsILi8EEENSU_INS5_IJNSA_ILi8EEESI_EEENS5_IJSI_SC_EEEEEEEvNS4_8identityENS4_23SM90_TMA_LOAD_MULTICASTES1C_vS1D_EENS_8epilogue10collective6detail29Sm90TmaWarpSpecializedAdapterINS1H_15DefaultEpilogueISK_SL_SL_NS1G_6thread17LinearCombinationISK_Li1EffLNS1L_9ScaleType4KindE0ELNS_15FloatRoundStyleE2ESK_EENS1_15EpilogueDefaultEEEEEvvEEEEvNT_6ParamsE,"ax",@progbits
	.align	128
.text._ZN7cutlass13device_kernelINS_4gemm6kernel13GemmUniversalIN4cute5tupleIJiiiiEEENS1_10collective13CollectiveMmaINS1_37MainloopSm90TmaGmmaWarpSpecializedFP8ILi5ENS5_IJNS4_1CILi2EEENSA_ILi1EEESC_EEENS1_32KernelTmaWarpSpecializedPingpongEEENS5_IJNSA_ILi64EEENSA_ILi128EEENSA_ILi32EEEEEENS_12float_e5m2_tENS5_IJlSC_lEEESK_SL_NS4_8TiledMMAINS4_8MMA_AtomIJNS4_4SM904GMMA31MMA_64x128x32_F32E5M2E5M2_SS_TNILNSP_7ScaleInE1ELSR_1EEEEEENS4_6LayoutINS5_IJSC_SC_SC_EEENS5_IJNSA_ILi0EEESW_SW_EEEEENS5_IJNS4_10UnderscoreESZ_SZ_EEEEENS4_13SM90_TMA_LOADENS4_14ComposedLayoutINS4_7SwizzleILi1ELi4ELi3EEENS4_18smem_ptr_flag_bitsILi8EEENSU_INS5_IJNSA_ILi8EEESI_EEENS5_IJSI_SC_EEEEEEEvNS4_8identityENS4_23SM90_TMA_LOAD_MULTICASTES1C_vS1D_EENS_8epilogue10collective6detail29Sm90TmaWarpSpecializedAdapterINS1H_15DefaultEpilogueISK_SL_SL_NS1G_6thread17LinearCombinationISK_Li1EffLNS1L_9ScaleType4KindE0ELNS_15FloatRoundStyleE2ESK_EENS1_15EpilogueDefaultEEEEEvvEEEEvNT_6ParamsE:
        .type           _ZN7cutlass13device_kernelINS_4gemm6kernel13GemmUniversalIN4cute5tupleIJiiiiEEENS1_10collective13CollectiveMmaINS1_37MainloopSm90TmaGmmaWarpSpecializedFP8ILi5ENS5_IJNS4_1CILi2EEENSA_ILi1EEESC_EEENS1_32KernelTmaWarpSpecializedPingpongEEENS5_IJNSA_ILi64EEENSA_ILi128EEENSA_ILi32EEEEEENS_12float_e5m2_tENS5_IJlSC_lEEESK_SL_NS4_8TiledMMAINS4_8MMA_AtomIJNS4_4SM904GMMA31MMA_64x128x32_F32E5M2E5M2_SS_TNILNSP_7ScaleInE1ELSR_1EEEEEENS4_6LayoutINS5_IJSC_SC_SC_EEENS5_IJNSA_ILi0EEESW_SW_EEEEENS5_IJNS4_10UnderscoreESZ_SZ_EEEEENS4_13SM90_TMA_LOADENS4_14ComposedLayoutINS4_7SwizzleILi1ELi4ELi3EEENS4_18smem_ptr_flag_bitsILi8EEENSU_INS5_IJNSA_ILi8EEESI_EEENS5_IJSI_SC_EEEEEEEvNS4_8identityENS4_23SM90_TMA_LOAD_MULTICASTES1C_vS1D_EENS_8epilogue10collective6detail29Sm90TmaWarpSpecializedAdapterINS1H_15DefaultEpilogueISK_SL_SL_NS1G_6thread17LinearCombinationISK_Li1EffLNS1L_9ScaleType4KindE0ELNS_15FloatRoundStyleE2ESK_EENS1_15EpilogueDefaultEEEEEvvEEEEvNT_6ParamsE,@function
        .size           _ZN7cutlass13device_kernelINS_4gemm6kernel13GemmUniversalIN4cute5tupleIJiiiiEEENS1_10collective13CollectiveMmaINS1_37MainloopSm90TmaGmmaWarpSpecializedFP8ILi5ENS5_IJNS4_1CILi2EEENSA_ILi1EEESC_EEENS1_32KernelTmaWarpSpecializedPingpongEEENS5_IJNSA_ILi64EEENSA_ILi128EEENSA_ILi32EEEEEENS_12float_e5m2_tENS5_IJlSC_lEEESK_SL_NS4_8TiledMMAINS4_8MMA_AtomIJNS4_4SM904GMMA31MMA_64x128x32_F32E5M2E5M2_SS_TNILNSP_7ScaleInE1ELSR_1EEEEEENS4_6LayoutINS5_IJSC_SC_SC_EEENS5_IJNSA_ILi0EEESW_SW_EEEEENS5_IJNS4_10UnderscoreESZ_SZ_EEEEENS4_13SM90_TMA_LOADENS4_14ComposedLayoutINS4_7SwizzleILi1ELi4ELi3EEENS4_18smem_ptr_flag_bitsILi8EEENSU_INS5_IJNSA_ILi8EEESI_EEENS5_IJSI_SC_EEEEEEEvNS4_8identityENS4_23SM90_TMA_LOAD_MULTICASTES1C_vS1D_EENS_8epilogue10collective6detail29Sm90TmaWarpSpecializedAdapterINS1H_15DefaultEpilogueISK_SL_SL_NS1G_6thread17LinearCombinationISK_Li1EffLNS1L_9ScaleType4KindE0ELNS_15FloatRoundStyleE2ESK_EENS1_15EpilogueDefaultEEEEEvvEEEEvNT_6ParamsE,(.L_x_210 - _ZN7cutlass13device_kernelINS_4gemm6kernel13GemmUniversalIN4cute5tupleIJiiiiEEENS1_10collective13CollectiveMmaINS1_37MainloopSm90TmaGmmaWarpSpecializedFP8ILi5ENS5_IJNS4_1CILi2EEENSA_ILi1EEESC_EEENS1_32KernelTmaWarpSpecializedPingpongEEENS5_IJNSA_ILi64EEENSA_ILi128EEENSA_ILi32EEEEEENS_12float_e5m2_tENS5_IJlSC_lEEESK_SL_NS4_8TiledMMAINS4_8MMA_AtomIJNS4_4SM904GMMA31MMA_64x128x32_F32E5M2E5M2_SS_TNILNSP_7ScaleInE1ELSR_1EEEEEENS4_6LayoutINS5_IJSC_SC_SC_EEENS5_IJNSA_ILi0EEESW_SW_EEEEENS5_IJNS4_10UnderscoreESZ_SZ_EEEEENS4_13SM90_TMA_LOADENS4_14ComposedLayoutINS4_7SwizzleILi1ELi4ELi3EEENS4_18smem_ptr_flag_bitsILi8EEENSU_INS5_IJNSA_ILi8EEESI_EEENS5_IJSI_SC_EEEEEEEvNS4_8identityENS4_23SM90_TMA_LOAD_MULTICASTES1C_vS1D_EENS_8epilogue10collective6detail29Sm90TmaWarpSpecializedAdapterINS1H_15DefaultEpilogueISK_SL_SL_NS1G_6thread17LinearCombinationISK_Li1EffLNS1L_9ScaleType4KindE0ELNS_15FloatRoundStyleE2ESK_EENS1_15EpilogueDefaultEEEEEvvEEEEvNT_6ParamsE)
        .other          _ZN7cutlass13device_kernelINS_4gemm6kernel13GemmUniversalIN4cute5tupleIJiiiiEEENS1_10collective13CollectiveMmaINS1_37MainloopSm90TmaGmmaWarpSpecializedFP8ILi5ENS5_IJNS4_1CILi2EEENSA_ILi1EEESC_EEENS1_32KernelTmaWarpSpecializedPingpongEEENS5_IJNSA_ILi64EEENSA_ILi128EEENSA_ILi32EEEEEENS_12float_e5m2_tENS5_IJlSC_lEEESK_SL_NS4_8TiledMMAINS4_8MMA_AtomIJNS4_4SM904GMMA31MMA_64x128x32_F32E5M2E5M2_SS_TNILNSP_7ScaleInE1ELSR_1EEEEEENS4_6LayoutINS5_IJSC_SC_SC_EEENS5_IJNSA_ILi0EEESW_SW_EEEEENS5_IJNS4_10UnderscoreESZ_SZ_EEEEENS4_13SM90_TMA_LOADENS4_14ComposedLayoutINS4_7SwizzleILi1ELi4ELi3EEENS4_18smem_ptr_flag_bitsILi8EEENSU_INS5_IJNSA_ILi8EEESI_EEENS5_IJSI_SC_EEEEEEEvNS4_8identityENS4_23SM90_TMA_LOAD_MULTICASTES1C_vS1D_EENS_8epilogue10collective6detail29Sm90TmaWarpSpecializedAdapterINS1H_15DefaultEpilogueISK_SL_SL_NS1G_6thread17LinearCombinationISK_Li1EffLNS1L_9ScaleType4KindE0ELNS_15FloatRoundStyleE2ESK_EENS1_15EpilogueDefaultEEEEEvvEEEEvNT_6ParamsE,@"STO_CUDA_ENTRY STV_DEFAULT"
_ZN7cutlass13device_kernelINS_4gemm6kernel13GemmUniversalIN4cute5tupleIJiiiiEEENS1_10collective13CollectiveMmaINS1_37MainloopSm90TmaGmmaWarpSpecializedFP8ILi5ENS5_IJNS4_1CILi2EEENSA_ILi1EEESC_EEENS1_32KernelTmaWarpSpecializedPingpongEEENS5_IJNSA_ILi64EEENSA_ILi128EEENSA_ILi32EEEEEENS_12float_e5m2_tENS5_IJlSC_lEEESK_SL_NS4_8TiledMMAINS4_8MMA_AtomIJNS4_4SM904GMMA31MMA_64x128x32_F32E5M2E5M2_SS_TNILNSP_7ScaleInE1ELSR_1EEEEEENS4_6LayoutINS5_IJSC_SC_SC_EEENS5_IJNSA_ILi0EEESW_SW_EEEEENS5_IJNS4_10UnderscoreESZ_SZ_EEEEENS4_13SM90_TMA_LOADENS4_14ComposedLayoutINS4_7SwizzleILi1ELi4ELi3EEENS4_18smem_ptr_flag_bitsILi8EEENSU_INS5_IJNSA_ILi8EEESI_EEENS5_IJSI_SC_EEEEEEEvNS4_8identityENS4_23SM90_TMA_LOAD_MULTICASTES1C_vS1D_EENS_8epilogue10collective6detail29Sm90TmaWarpSpecializedAdapterINS1H_15DefaultEpilogueISK_SL_SL_NS1G_6thread17LinearCombinationISK_Li1EffLNS1L_9ScaleType4KindE0ELNS_15FloatRoundStyleE2ESK_EENS1_15EpilogueDefaultEEEEEvvEEEEvNT_6ParamsE:
[----:B------:R-:W-:Y:S01]  /*0000*/  LDC R1, c[0x0][0x28] ;  /* 0x00000a00ff017b82 */ /* 0x000fe20000000800 */
[----:B------:R-:W0:Y:S01]  /*0010*/  S2R R11, SR_TID.X ;  /* 0x00000000000b7919 */ /* 0x000e220000002100 */
[----:B------:R-:W-:Y:S01]  /*0020*/  ELECT P0, URZ, PT ;  /* 0x00000000003f782f */ /* 0x000fe20003800000 */
[----:B------:R-:W-:Y:S01]  /*0030*/  BSSY B0, `(.L_x_0) ;  /* 0x000000f000007945 */ /* 0x000fe20003800000 */
[--C-:B0-----:R-:W-:Y:S02]  /*0040*/  SHF.R.U32.HI R0, RZ, 0x5, R11.reuse ;  /* 0x00000005ff007819 */ /* 0x101fe4000001160b */
[----:B------:R-:W-:-:S03]  /*0050*/  SHF.R.U32.HI R5, RZ, 0x7, R11 ;  /* 0x00000007ff057819 */ /* 0x000fc6000001160b */
[----:B------:R-:W0:Y:S04]  /*0060*/  SHFL.IDX PT, R2, R0, RZ, 0x1f ;  /* 0x00001fff00027589 */ /* 0x000e2800000e0000 */
[----:B------:R1:W2:Y:S01]  /*0070*/  SHFL.IDX PT, R6, R5, RZ, 0x1f ;  /* 0x00001fff05067589 */ /* 0x0002a200000e0000 */
[----:B0-----:R-:W-:-:S13]  /*0080*/  ISETP.NE.OR P0, PT, R2, RZ, !P0 ;  /* 0x000000ff0200720c */ /* 0x001fda0004705670 */
[----:B-12---:R-:W-:Y:S05]  /*0090*/  @P0 BRA `(.L_x_1) ;  /* 0x0000000000200947 */ /* 0x006fea0003800000 */
[----:B------:R-:W-:Y:S02]  /*00a0*/  ULDC.64 UR4, c[0x0][0x198] ;  /* 0x0000660000047ab9 */ /* 0x000fe40000000a00 */
[----:B------:R-:W-:Y:S02]  /*00b0*/  UIADD3 UR6, UP0, UR4, 0xf0, URZ ;  /* 0x000000f004067890 */ /* 0x000fe4000ff1e03f */
[----:B------:R-:W-:Y:S02]  /*00c0*/  UIADD3 UR4, UP1, UR4, 0x1f0, URZ ;  /* 0x000001f004047890 */ /* 0x000fe4000ff3e03f */
[----:B------:R-:W-:Y:S02]  /*00d0*/  UIADD3.X UR7, URZ, UR5, URZ, UP0, !UPT ;  /* 0x000000053f077290 */ /* 0x000fe400087fe43f */
[----:B------:R-:W-:-:S07]  /*00e0*/  UIADD3.X UR5, URZ, UR5, URZ, UP1, !UPT ;  /* 0x000000053f057290 */ /* 0x000fce0008ffe43f */
[----:B------:R0:W-:Y:S02]  /*00f0*/  UTMACCTL.PF [UR6] ;  /* 0x00000000060079b9 */ /* 0x0001e40008040000 */
[----:B------:R0:W-:Y:S02]  /*0100*/  UTMACCTL.PF [UR4] ;  /* 0x00000000040079b9 */ /* 0x0001e40008040000 */
[----:B0-----:R-:W-:Y:S01]  /*0110*/  NOP ;  /* 0x0000000000007918 */ /* 0x001fe20000000000 */
.L_x_1:
[----:B------:R-:W-:Y:S05]  /*0120*/  BSYNC B0 ;  /* 0x0000000000007941 */ /* 0x000fea0003800000 */
.L_x_0:
[----:B------:R-:W0:Y:S02]  /*0130*/  SHFL.IDX PT, R7, R0, RZ, 0x1f ;  /* 0x00001fff00077589 */ /* 0x000e2400000e0000 */
[----:B0-----:R-:W-:-:S13]  /*0140*/  ISETP.NE.AND P0, PT, R7, RZ, PT ;  /* 0x000000ff0700720c */ /* 0x001fda0003f05270 */
[----:B------:R-:W-:Y:S05]  /*0150*/  @P0 BRA `(.L_x_2) ;  /* 0x0000000000600947 */ /* 0x000fea0003800000 */
[----:B------:R-:W0:Y:S01]  /*0160*/  S2UR UR8, SR_CgaCtaId ;  /* 0x00000000000879c3 */ /* 0x000e220000008800 */
[----:B------:R-:W-:Y:S01]  /*0170*/  UMOV UR4, 0x400 ;  /* 0x0000040000047882 */ /* 0x000fe20000000000 */
[----:B------:R-:W-:Y:S01]  /*0180*/  UMOV UR5, 0x1 ;  /* 0x0000000100057882 */ /* 0x000fe20000000000 */
[----:B------:R-:W-:Y:S01]  /*0190*/  UMOV UR6, 0x2 ;  /* 0x0000000200067882 */ /* 0x000fe20000000000 */
[----:B------:R-:W-:Y:S01]  /*01a0*/  ELECT P0, URZ, PT ;  /* 0x00000000003f782f */ /* 0x000fe20003800000 */
[----:B------:R-:W-:-:S04]  /*01b0*/  UIADD3 UR6, -UR6, 0x100000, URZ ;  /* 0x0010000006067890 */ /* 0x000fc8000fffe13f */
[----:B------:R-:W-:Y:S02]  /*01c0*/  USHF.L.U32 UR7, UR6, 0xb, URZ ;  /* 0x0000000b06077899 */ /* 0x000fe4000800063f */
[----:B------:R-:W-:Y:S02]  /*01d0*/  USHF.L.U32 UR6, UR6, 0x1, URZ ;  /* 0x0000000106067899 */ /* 0x000fe4000800063f */
[----:B0-----:R-:W-:Y:S02]  /*01e0*/  ULEA UR8, UR8, UR4, 0x18 ;  /* 0x0000000408087291 */ /* 0x001fe4000f8ec03f */
[----:B------:R-:W-:-:S04]  /*01f0*/  UIADD3 UR4, -UR5, 0x100000, URZ ;  /* 0x0010000005047890 */ /* 0x000fc8000fffe13f */
[----:B------:R-:W-:Y:S02]  /*0200*/  USHF.L.U32 UR5, UR4, 0xb, URZ ;  /* 0x0000000b04057899 */ /* 0x000fe4000800063f */
[----:B------:R-:W-:Y:S01]  /*0210*/  USHF.L.U32 UR4, UR4, 0x1, URZ ;  /* 0x0000000104047899 */ /* 0x000fe2000800063f */
[----:B------:R-:W0:Y:S11]  /*0220*/  FENCE.VIEW.ASYNC.S ;  /* 0x00000000000073c6 */ /* 0x000e360000000000 */
[----:B0-----:R0:W1:Y:S01]  /*0230*/  SYNCS.EXCH.64 URZ, [UR8], UR4 ;  /* 0x00000004083f75b2 */ /* 0x0010620008000100 */
[----:B------:R0:W2:Y:S01]  /*0240*/  SYNCS.EXCH.64 URZ, [UR8+0x28], UR6 ;  /* 0x00002806083f75b2 */ /* 0x0000a20008000100 */
[----:B------:R0:W3:Y:S01]  /*0250*/  SYNCS.EXCH.64 URZ, [UR8+0x8], UR4 ;  /* 0x00000804083f75b2 */ /* 0x0000e20008000100 */
[----:B------:R0:W4:Y:S01]  /*0260*/  SYNCS.EXCH.64 URZ, [UR8+0x30], UR6 ;  /* 0x00003006083f75b2 */ /* 0x0001220008000100 */
[----:B------:R0:W0:Y:S01]  /*0270*/  SYNCS.EXCH.64 URZ, [UR8+0x10], UR4 ;  /* 0x00001004083f75b2 */ /* 0x0000220008000100 */
[----:B------:R0:W0:Y:S01]  /*0280*/  SYNCS.EXCH.64 URZ, [UR8+0x38], UR6 ;  /* 0x00003806083f75b2 */ /* 0x0000220008000100 */
[----:B------:R0:W0:Y:S01]  /*0290*/  SYNCS.EXCH.64 URZ, [UR8+0x18], UR4 ;  /* 0x00001804083f75b2 */ /* 0x0000220008000100 */
[----:B------:R0:W0:Y:S01]  /*02a0*/  SYNCS.EXCH.64 URZ, [UR8+0x40], UR6 ;  /* 0x00004006083f75b2 */ /* 0x0000220008000100 */
[----:B------:R0:W0:Y:S01]  /*02b0*/  SYNCS.EXCH.64 URZ, [UR8+0x20], UR4 ;  /* 0x00002004083f75b2 */ /* 0x0000220008000100 */
[----:B------:R0:W0:Y:S01]  /*02c0*/  SYNCS.EXCH.64 URZ, [UR8+0x48], UR6 ;  /* 0x00004806083f75b2 */ /* 0x0000220008000100 */
[----:B------:R-:W-:Y:S01]  /*02d0*/  NOP ;  /* 0x0000000000007918 */ /* 0x000fe20000000000 */
.L_x_2:
[----:B------:R-:W5:Y:S01]  /*02e0*/  SHFL.IDX PT, R3, R0, RZ, 0x1f ;  /* 0x00001fff00037589 */ /* 0x000f6200000e0000 */
[----:B------:R-:W-:Y:S01]  /*02f0*/  SHF.R.S32.HI R4, RZ, 0x1f, R11 ;  /* 0x0000001fff047819 */ /* 0x000fe2000001140b */
[----:B------:R-:W1:Y:S01]  /*0300*/  S2UR UR12, SR_CTAID.X ;  /* 0x00000000000c79c3 */ /* 0x000e620000002500 */
[----:B------:R-:W-:Y:S01]  /*0310*/  ELECT P0, URZ, PT ;  /* 0x00000000003f782f */ /* 0x000fe20003800000 */
[----:B------:R1:W2:Y:S01]  /*0320*/  SHFL.IDX PT, R8, R0, RZ, 0x1f ;  /* 0x00001fff00087589 */ /* 0x0002a200000e0000 */
[----:B------:R-:W-:Y:S02]  /*0330*/  LEA.HI R4, R4, R11, RZ, 0x7 ;  /* 0x0000000b04047211 */ /* 0x000fe400078f38ff */
[----:B------:R-:W-:Y:S01]  /*0340*/  ELECT P1, URZ, PT ;  /* 0x00000000003f782f */ /* 0x000fe20003820000 */
[----:B------:R-:W-:Y:S01]  /*0350*/  NOP ;  /* 0x0000000000007918 */ /* 0x000fe20000000000 */
[----:B------:R-:W3:Y:S01]  /*0360*/  S2R R16, SR_CTAID.Y ;  /* 0x0000000000107919 */ /* 0x000ee20000002600 */
[----:B------:R-:W-:Y:S01]  /*0370*/  LOP3.LUT R4, R4, 0xffffff80, RZ, 0xc0, !PT ;  /* 0xffffff8004047812 */ /* 0x000fe200078ec0ff */
[----:B0-----:R-:W-:Y:S01]  /*0380*/  ULDC UR4, c[0x0][0x150] ;  /* 0x0000540000047ab9 */ /* 0x001fe20000000800 */
[----:B------:R-:W0:Y:S01]  /*0390*/  LDC R12, c[0x0][0x144] ;  /* 0x00005100ff0c7b82 */ /* 0x000e220000000800 */
[----:B------:R4:W0:Y:S01]  /*03a0*/  SHFL.IDX PT, R14, R5, RZ, 0x1f ;  /* 0x00001fff050e7589 */ /* 0x00082200000e0000 */
[----:B------:R-:W-:Y:S01]  /*03b0*/  UMOV UR11, 0x80 ;  /* 0x00000080000b7882 */ /* 0x000fe20000000000 */
[----:B------:R-:W-:Y:S01]  /*03c0*/  IMAD.IADD R10, R11, 0x1, -R4 ;  /* 0x000000010b0a7824 */ /* 0x000fe200078e0a04 */
[----:B------:R-:W-:Y:S01]  /*03d0*/  NOP ;  /* 0x0000000000007918 */ /* 0x000fe20000000000 */
[C---:B------:R-:W-:Y:S01]  /*03e0*/  VIADD R38, R6.reuse, 0xffffffff ;  /* 0xffffffff06267836 */ /* 0x040fe20000000000 */
[----:B------:R-:W-:-:S02]  /*03f0*/  ISETP.NE.AND P4, PT, R6, RZ, PT ;  /* 0x000000ff0600720c */ /* 0x000fc40003f85270 */
[----:B------:R-:W-:Y:S01]  /*0400*/  SHF.R.S32.HI R19, RZ, 0x1f, R10 ;  /* 0x0000001fff137819 */ /* 0x000fe2000001140a */
[----:B------:R-:W0:Y:S01]  /*0410*/  LDC R13, c[0x0][0x140] ;  /* 0x00005000ff0d7b82 */ /* 0x000e220000000800 */
[----:B------:R-:W-:Y:S02]  /*0420*/  ISETP.GE.U32.AND P6, PT, R38, 0x2, PT ;  /* 0x000000022600780c */ /* 0x000fe40003fc6070 */
[----:B-----5:R-:W-:Y:S02]  /*0430*/  ISETP.NE.OR P0, PT, R3, RZ, !P0 ;  /* 0x000000ff0300720c */ /* 0x020fe40004705670 */
[----:B------:R-:W-:Y:S02]  /*0440*/  LEA.HI R3, R19, R10, RZ, 0x3 ;  /* 0x0000000a13037211 */ /* 0x000fe400078f18ff */
[----:B-1----:R-:W-:Y:S01]  /*0450*/  I2FP.F32.U32 R4, UR12 ;  /* 0x0000000c00047c45 */ /* 0x002fe20008201000 */
[----:B------:R-:W1:Y:S01]  /*0460*/  LDC R27, c[0x0][0x148] ;  /* 0x00005200ff1b7b82 */ /* 0x000e620000000800 */
[----:B------:R-:W-:-:S02]  /*0470*/  SHF.R.S32.HI R0, RZ, 0x3, R3 ;  /* 0x00000003ff007819 */ /* 0x000fc40000011403 */
[----:B--2---:R-:W-:Y:S01]  /*0480*/  ISETP.NE.OR P1, PT, R8, RZ, !P1 ;  /* 0x000000ff0800720c */ /* 0x004fe20004f25670 */
[----:B------:R-:W-:Y:S01]  /*0490*/  FMUL R9, R4, UR4 ;  /* 0x0000000404097c20 */ /* 0x000fe20008400000 */
[----:B------:R-:W-:Y:S01]  /*04a0*/  SHF.R.S32.HI R3, RZ, 0x1f, R3 ;  /* 0x0000001fff037819 */ /* 0x000fe20000011403 */
[----:B------:R-:W-:Y:S01]  /*04b0*/  ULDC UR4, c[0x0][0x154] ;  /* 0x0000550000047ab9 */ /* 0x000fe20000000800 */
[----:B------:R-:W-:Y:S01]  /*04c0*/  SHF.R.S32.HI R8, RZ, 0x1f, R7 ;  /* 0x0000001fff087819 */ /* 0x000fe20000011407 */
[----:B------:R-:W-:Y:S01]  /*04d0*/  VOTEU.ALL UP1, P0 ;  /* 0x00000000003f7886 */ /* 0x000fe20000020000 */
[----:B------:R-:W-:Y:S01]  /*04e0*/  LEA.HI R4, R3, R0, RZ, 0x2 ;  /* 0x0000000003047211 */ /* 0x000fe200078f10ff */
[----:B------:R-:W2:Y:S01]  /*04f0*/  F2I.U32.TRUNC.NTZ R9, R9 ;  /* 0x0000000900097305 */ /* 0x000ea2000020f000 */
[----:B------:R-:W-:Y:S01]  /*0500*/  LEA.HI R8, R8, R7, RZ, 0x2 ;  /* 0x0000000708087211 */ /* 0x000fe200078f10ff */
[----:B------:R-:W-:Y:S01]  /*0510*/  VOTEU.ALL UP0, P0 ;  /* 0x00000000003f7886 */ /* 0x000fe20000000000 */
[----:B------:R-:W-:Y:S01]  /*0520*/  SHF.R.S32.HI R3, RZ, 0x1f, R2 ;  /* 0x0000001fff037819 */ /* 0x000fe20000011402 */
[----:B------:R-:W5:Y:S01]  /*0530*/  @!UP1 S2UR UR7, SR_CgaCtaId ;  /* 0x00000000000799c3 */ /* 0x000f620000008800 */
[----:B----4-:R-:W-:Y:S01]  /*0540*/  LOP3.LUT R5, R4, 0xfffffffc, RZ, 0xc0, !PT ;  /* 0xfffffffc04057812 */ /* 0x010fe200078ec0ff */
[----:B------:R-:W-:Y:S01]  /*0550*/  VOTEU.ALL UP2, P1 ;  /* 0x00000000003f7886 */ /* 0x000fe20000840000 */
[----:B------:R-:W-:Y:S01]  /*0560*/  LOP3.LUT R8, R8, 0x3ffffffc, RZ, 0xc0, !PT ;  /* 0x3ffffffc08087812 */ /* 0x000fe200078ec0ff */
[----:B------:R-:W-:Y:S01]  /*0570*/  @!UP1 UMOV UR6, 0x400 ;  /* 0x0000040000069882 */ /* 0x000fe20000000000 */
[----:B------:R-:W-:Y:S01]  /*0580*/  LEA.HI R3, R3, R2, RZ, 0x2 ;  /* 0x0000000203037211 */ /* 0x000fe200078f10ff */
[----:B------:R-:W-:Y:S01]  /*0590*/  IMAD.IADD R5, R0, 0x1, -R5 ;  /* 0x0000000100057824 */ /* 0x000fe200078e0a05 */
[----:B------:R-:W-:Y:S01]  /*05a0*/  @!UP2 UMOV UR9, 0x400 ;  /* 0x000004000009a882 */ /* 0x000fe20000000000 */
[----:B------:R-:W-:Y:S01]  /*05b0*/  IMAD.IADD R8, R7, 0x1, -R8 ;  /* 0x0000000107087824 */ /* 0x000fe200078e0a08 */
[----:B------:R-:W-:Y:S01]  /*05c0*/  LOP3.LUT R3, R3, 0xfffffffc, RZ, 0xc0, !PT ;  /* 0xfffffffc03037812 */ /* 0x000fe200078ec0ff */
[----:B------:R-:W4:Y:S01]  /*05d0*/  @!UP2 S2UR UR10, SR_CgaCtaId ;  /* 0x00000000000aa9c3 */ /* 0x000f220000008800 */
[----:B--2---:R-:W-:Y:S01]  /*05e0*/  IMAD.MOV R9, RZ, RZ, -R9 ;  /* 0x000000ffff097224 */ /* 0x004fe200078e0a09 */
[----:B------:R-:W-:Y:S01]  /*05f0*/  VOTEU.ALL UP3, P1 ;  /* 0x00000000003f7886 */ /* 0x000fe20000860000 */
[----:B------:R-:W-:Y:S01]  /*0600*/  IMAD R5, R8, 0x4, R5 ;  /* 0x0000000408057824 */ /* 0x000fe200078e0205 */
[----:B------:R-:W-:Y:S01]  /*0610*/  VOTEU.ALL UP4, P1 ;  /* 0x00000000003f7886 */ /* 0x000fe20000880000 */
[----:B------:R-:W-:Y:S01]  /*0620*/  IMAD.IADD R18, R2, 0x1, -R3 ;  /* 0x0000000102127824 */ /* 0x000fe200078e0a03 */
[----:B---3--:R-:W-:Y:S01]  /*0630*/  I2FP.F32.U32 R2, R16 ;  /* 0x0000001000027245 */ /* 0x008fe20000201000 */
[----:B0-----:R-:W-:Y:S01]  /*0640*/  IMAD R25, R12, R9, UR12 ;  /* 0x0000000c0c197e24 */ /* 0x001fe2000f8e0209 */
[C---:B------:R-:W-:Y:S01]  /*0650*/  LEA.HI R0, R5.reuse, R5, RZ, 0x1 ;  /* 0x0000000505007211 */ /* 0x040fe200078f08ff */
[C---:B------:R-:W-:Y:S01]  /*0660*/  IMAD.SHL.U32 R12, R5.reuse, 0x4, RZ ;  /* 0x00000004050c7824 */ /* 0x040fe200078e00ff */
[----:B------:R-:W-:Y:S01]  /*0670*/  VOTEU.ALL UP5, P1 ;  /* 0x00000000003f7886 */ /* 0x000fe200008a0000 */
[----:B------:R-:W-:Y:S01]  /*0680*/  FMUL R2, R2, UR4 ;  /* 0x0000000402027c20 */ /* 0x000fe20008400000 */
[----:B------:R-:W-:Y:S01]  /*0690*/  LOP3.LUT R0, R0, 0xfffffffe, RZ, 0xc0, !PT ;  /* 0xfffffffe00007812 */ /* 0x000fe200078ec0ff */
[----:B------:R-:W-:Y:S01]  /*06a0*/  UMOV UR4, 0x20 ;  /* 0x0000002000047882 */ /* 0x000fe20000000000 */
[----:B-----5:R-:W-:Y:S01]  /*06b0*/  @!UP1 ULEA UR8, UR7, UR6, 0x18 ;  /* 0x0000000607089291 */ /* 0x020fe2000f8ec03f */
[----:B------:R-:W-:Y:S01]  /*06c0*/  LOP3.LUT R12, R5, 0xc, R12, 0x78, !PT ;  /* 0x0000000c050c7812 */ /* 0x000fe200078e780c */
[----:B------:R-:W-:-:S04]  /*06d0*/  @!UP1 UIADD3 UR4, -UR4, 0x100000, URZ ;  /* 0x0010000004049890 */ /* 0x000fc8000fffe13f */
[----:B------:R-:W-:Y:S02]  /*06e0*/  @!UP1 USHF.L.U32 UR5, UR4, 0xb, URZ ;  /* 0x0000000b04059899 */ /* 0x000fe4000800063f */
[----:B------:R-:W-:Y:S01]  /*06f0*/  @!UP1 USHF.L.U32 UR4, UR4, 0x1, URZ ;  /* 0x0000000104049899 */ /* 0x000fe2000800063f */
[----:B------:R-:W-:Y:S01]  /*0700*/  IMAD.IADD R0, R5, 0x1, -R0 ;  /* 0x0000000105007824 */ /* 0x000fe200078e0a00 */
[----:B------:R-:W0:Y:S01]  /*0710*/  F2I.U32.TRUNC.NTZ R2, R2 ;  /* 0x0000000200027305 */ /* 0x000e22000020f000 */
[----:B------:R-:W-:-:S04]  /*0720*/  @!UP2 UIADD3 UR6, -UR11, 0x100000, URZ ;  /* 0x001000000b06a890 */ /* 0x000fc8000fffe13f */
[----:B------:R-:W-:Y:S02]  /*0730*/  @!UP2 USHF.L.U32 UR7, UR6, 0xb, URZ ;  /* 0x0000000b0607a899 */ /* 0x000fe4000800063f */
[----:B------:R-:W-:Y:S01]  /*0740*/  @!UP2 USHF.L.U32 UR6, UR6, 0x1, URZ ;  /* 0x000000010606a899 */ /* 0x000fe2000800063f */
[----:B------:R-:W-:Y:S01]  /*0750*/  ISETP.EQ.U32.AND P3, PT, R13, 0x1, PT ;  /* 0x000000010d00780c */ /* 0x000fe20003f62070 */
[----:B------:R-:W-:Y:S01]  /*0760*/  VOTEU.ALL UP1, P0 ;  /* 0x00000000003f7886 */ /* 0x000fe20000020000 */
[----:B------:R-:W-:Y:S01]  /*0770*/  ISETP.NE.AND P2, PT, R0, R25, PT ;  /* 0x000000190000720c */ /* 0x000fe20003f45270 */
[----:B------:R-:W-:Y:S01]  /*0780*/  IMAD.MOV.U32 R13, RZ, RZ, 0x1 ;  /* 0x00000001ff0d7424 */ /* 0x000fe200078e00ff */
[----:B----4-:R-:W-:Y:S01]  /*0790*/  @!UP2 ULEA UR9, UR10, UR9, 0x18 ;  /* 0x000000090a09a291 */ /* 0x010fe2000f8ec03f */
[----:B------:R-:W-:Y:S01]  /*07a0*/  LOP3.LUT P0, RZ, R10, 0x7, RZ, 0xc0, !PT ;  /* 0x000000070aff7812 */ /* 0x000fe2000780c0ff */
[----:B------:R-:W-:Y:S01]  /*07b0*/  VOTEU.ALL UP2, P1 ;  /* 0x00000000003f7886 */ /* 0x000fe20000840000 */
[----:B------:R-:W-:Y:S01]  /*07c0*/  ISETP.NE.AND P1, PT, R18, 0x3, PT ;  /* 0x000000031200780c */ /* 0x000fe20003f25270 */
[----:B------:R-:W2:Y:S02]  /*07d0*/  FENCE.VIEW.ASYNC.S ;  /* 0x00000000000073c6 */ /* 0x000ea40000000000 */
[----:B--2---:R2:W3:Y:S01]  /*07e0*/  @!UP0 SYNCS.EXCH.64 URZ, [UR8+0x80], UR4 ;  /* 0x00008004083f85b2 */ /* 0x0044e20008000100 */
[----:B------:R-:W-:-:S02]  /*07f0*/  ISETP.LT.U32.AND P0, PT, R12, 0x2, !P0 ;  /* 0x000000020c00780c */ /* 0x000fc40004701070 */
[----:B------:R-:W-:Y:S01]  /*0800*/  ISETP.EQ.OR P1, PT, R18, RZ, !P1 ;  /* 0x000000ff1200720c */ /* 0x000fe20004f22670 */
[----:B0-----:R-:W-:Y:S01]  /*0810*/  IMAD.MOV R24, RZ, RZ, -R2 ;  /* 0x000000ffff187224 */ /* 0x001fe200078e0a02 */
[----:B------:R-:W-:Y:S02]  /*0820*/  R2UR UR15, R14 ;  /* 0x000000000e0f72ca */ /* 0x000fe400000e0000 */
[----:B------:R-:W-:Y:S01]  /*0830*/  @P2 LEA.HI R0, R12, R12, RZ, 0x1 ;  /* 0x0000000c0c002211 */ /* 0x000fe200078f08ff */
[----:B-1----:R-:W-:Y:S01]  /*0840*/  IMAD R3, R27, R24, R16 ;  /* 0x000000181b037224 */ /* 0x002fe200078e0210 */
[----:B------:R-:W-:Y:S02]  /*0850*/  ISETP.EQ.AND P1, PT, R6, RZ, P1 ;  /* 0x000000ff0600720c */ /* 0x000fe40000f22270 */
[----:B------:R-:W-:Y:S02]  /*0860*/  @P2 SHF.R.S32.HI R0, RZ, 0x1, R0 ;  /* 0x00000001ff002819 */ /* 0x000fe40000011400 */
[----:B------:R-:W-:Y:S01]  /*0870*/  SEL R7, RZ, 0x1, !P1 ;  /* 0x00000001ff077807 */ /* 0x000fe20004800000 */
[----:B------:R2:W0:Y:S01]  /*0880*/  @!UP1 SYNCS.EXCH.64 URZ, [UR8+0x88], UR4 ;  /* 0x00008804083f95b2 */ /* 0x0004220008000100 */
[----:B------:R-:W-:Y:S01]  /*0890*/  @P2 ISETP.NE.AND P5, PT, R0, R3, PT ;  /* 0x000000030000220c */ /* 0x000fe20003fa5270 */
[----:B------:R-:W-:Y:S01]  /*08a0*/  NOP ;  /* 0x0000000000007918 */ /* 0x000fe20000000000 */
[----:B------:R-:W-:-:S02]  /*08b0*/  SEL R0, RZ, 0x1, !P0 ;  /* 0x00000001ff007807 */ /* 0x000fc40004000000 */
[----:B------:R-:W-:Y:S02]  /*08c0*/  @P2 SEL R13, RZ, 0x1, P5 ;  /* 0x00000001ff0d2807 */ /* 0x000fe40002800000 */
[----:B------:R-:W-:Y:S02]  /*08d0*/  SEL R7, R7, 0x2, P6 ;  /* 0x0000000207077807 */ /* 0x000fe40003000000 */
[----:B------:R-:W-:Y:S01]  /*08e0*/  LOP3.LUT R13, R13, R0, RZ, 0xc0, !PT ;  /* 0x000000000d0d7212 */ /* 0x000fe200078ec0ff */
[----:B------:R2:W1:Y:S01]  /*08f0*/  @!UP2 SYNCS.EXCH.64 URZ, [UR9+0x60], UR6 ;  /* 0x00006006093fa5b2 */ /* 0x0004620008000100 */
[----:B------:R2:W4:Y:S01]  /*0900*/  @!UP3 SYNCS.EXCH.64 URZ, [UR9+0x68], UR6 ;  /* 0x00006806093fb5b2 */ /* 0x0005220008000100 */
[----:B------:R2:W0:Y:S01]  /*0910*/  @!UP4 SYNCS.EXCH.64 URZ, [UR9+0x70], UR6 ;  /* 0x00007006093fc5b2 */ /* 0x0004220008000100 */
[----:B------:R2:W0:Y:S01]  /*0920*/  @!UP5 SYNCS.EXCH.64 URZ, [UR9+0x78], UR6 ;  /* 0x00007806093fd5b2 */ /* 0x0004220008000100 */
[----:B------:R-:W-:Y:S01]  /*0930*/  NOP ;  /* 0x0000000000007918 */ /* 0x000fe20000000000 */
[----:B--23--:R-:W-:Y:S05]  /*0940*/  @!P3 BRA `(.L_x_3) ;  /* 0x000000000008b947 */ /* 0x00cfea0003800000 */
[----:B01--4-:R-:W-:Y:S01]  /*0950*/  UCGABAR_ARV ;  /* 0x00000000000079c7 */ /* 0x013fe20008000000 */
[----:B------:R-:W-:Y:S05]  /*0960*/  BRA `(.L_x_4) ;  /* 0x0000000000047947 */ /* 0x000fea0003800000 */
.L_x_3:
[----:B01--4-:R-:W-:Y:S01]  /*0970*/  NOP ;  /* 0x0000000000007918 */ /* 0x013fe20000000000 */
.L_x_4:
[----:B------:R-:W-:Y:S01]  /*0980*/  ULDC.64 UR4, c[0x0][0x598] ;  /* 0x0001660000047ab9 */ /* 0x000fe20000000a00 */
[----:B------:R-:W-:Y:S01]  /*0990*/  ULDC.64 UR18, c[0x0][0x208] ;  /* 0x0000820000127ab9 */ /* 0x000fe20000000a00 */
[----:B------:R-:W-:-:S04]  /*09a0*/  ISETP.NE.U32.AND P0, PT, RZ, UR4, PT ;  /* 0x00000004ff007c0c */ /* 0x000fc8000bf05070 */
[----:B------:R-:W-:-:S13]  /*09b0*/  ISETP.NE.AND.EX P0, PT, RZ, UR5, PT, P0 ;  /* 0x00000005ff007c0c */ /* 0x000fda000bf05300 */
[----:B------:R-:W-:Y:S05]  /*09c0*/  @!P0 BRA `(.L_x_5) ;  /* 0x00000000001c8947 */ /* 0x000fea0003800000 */
[----:B------:R-:W0:Y:S02]  /*09d0*/  LDC.64 R2, c[0x0][0x598] ;  /* 0x00016600ff027b82 */ /* 0x000e240000000a00 */
[----:B0-----:R-:W2:Y:S02]  /*09e0*/  LDG.E.64 R2, desc[UR18][R2.64] ;  /* 0x0000001202027981 */ /* 0x001ea4000c1e1b00 */
[----:B--2---:R-:W-:-:S04]  /*09f0*/  ISETP.NE.U32.AND P0, PT, R2, RZ, PT ;  /* 0x000000ff0200720c */ /* 0x004fc80003f05070 */
[----:B------:R-:W-:-:S13]  /*0a00*/  ISETP.NE.AND.EX P0, PT, R3, RZ, PT, P0 ;  /* 0x000000ff0300720c */ /* 0x000fda0003f05300 */
[----:B------:R-:W-:Y:S05]  /*0a10*/  @!P0 BRA `(.L_x_5) ;  /* 0x0000000000088947 */ /* 0x000fea0003800000 */
[----:B------:R0:W5:Y:S01]  /*0a20*/  LD.E R14, desc[UR18][R2.64] ;  /* 0x00000012020e7980 */ /* 0x000162000c101900 */
[----:B------:R-:W-:Y:S05]  /*0a30*/  BRA `(.L_x_6) ;  /* 0x0000000000207947 */ /* 0x000fea0003800000 */
.L_x_5:
[----:B------:R-:W-:Y:S02]  /*0a40*/  ULDC.64 UR4, c[0x0][0x588] ;  /* 0x0001620000047ab9 */ /* 0x000fe40000000a00 */
[----:B------:R-:W-:-:S04]  /*0a50*/  ISETP.NE.U32.AND P0, PT, RZ, UR4, PT ;  /* 0x00000004ff007c0c */ /* 0x000fc8000bf05070 */
[----:B------:R-:W-:-:S13]  /*0a60*/  ISETP.NE.AND.EX P0, PT, RZ, UR5, PT, P0 ;  /* 0x00000005ff007c0c */ /* 0x000fda000bf05300 */
[----:B------:R-:W-:Y:S05]  /*0a70*/  @!P0 BRA `(.L_x_7) ;  /* 0x00000000000c8947 */ /* 0x000fea0003800000 */
[----:B------:R-:W0:Y:S02]  /*0a80*/  LDC.64 R14, c[0x0][0x588] ;  /* 0x00016200ff0e7b82 */ /* 0x000e240000000a00 */
[----:B0-----:R1:W5:Y:S01]  /*0a90*/  LDG.E R14, desc[UR18][R14.64] ;  /* 0x000000120e0e7981 */ /* 0x001362000c1e1900 */
[----:B------:R-:W-:Y:S05]  /*0aa0*/  BRA `(.L_x_6) ;  /* 0x0000000000047947 */ /* 0x000fea0003800000 */
.L_x_7:
[----:B------:R-:W2:Y:S02]  /*0ab0*/  LDC R14, c[0x0][0x580] ;  /* 0x00016000ff0e7b82 */ /* 0x000ea40000000800 */
.L_x_6:
[----:B------:R-:W-:Y:S02]  /*0ac0*/  ULDC.64 UR4, c[0x0][0x5a0] ;  /* 0x0001680000047ab9 */ /* 0x000fe40000000a00 */
[----:B------:R-:W-:-:S04]  /*0ad0*/  ISETP.NE.U32.AND P0, PT, RZ, UR4, PT ;  /* 0x00000004ff007c0c */ /* 0x000fc8000bf05070 */
[----:B------:R-:W-:-:S13]  /*0ae0*/  ISETP.NE.AND.EX P0, PT, RZ, UR5, PT, P0 ;  /* 0x00000005ff007c0c */ /* 0x000fda000bf05300 */
[----:B------:R-:W-:Y:S05]  /*0af0*/  @!P0 BRA `(.L_x_8) ;  /* 0x00000000001c8947 */ /* 0x000fea0003800000 */
[----:B0-----:R-:W0:Y:S02]  /*0b00*/  LDC.64 R2, c[0x0][0x5a0] ;  /* 0x00016800ff027b82 */ /* 0x001e240000000a00 */
[----:B0-----:R-:W3:Y:S02]  /*0b10*/  LDG.E.64 R2, desc[UR18][R2.64] ;  /* 0x0000001202027981 */ /* 0x001ee4000c1e1b00 */
[----:B---3--:R-:W-:-:S04]  /*0b20*/  ISETP.NE.U32.AND P0, PT, R2, RZ, PT ;  /* 0x000000ff0200720c */ /* 0x008fc80003f05070 */
[----:B------:R-:W-:-:S13]  /*0b30*/  ISETP.NE.AND.EX P0, PT, R3, RZ, PT, P0 ;  /* 0x000000ff0300720c */ /* 0x000fda0003f05300 */
[----:B------:R-:W-:Y:S05]  /*0b40*/  @!P0 BRA `(.L_x_8) ;  /* 0x0000000000088947 */ /* 0x000fea0003800000 */
[----:B-1----:R0:W5:Y:S01]  /*0b50*/  LD.E R15, desc[UR18][R2.64] ;  /* 0x00000012020f7980 */ /* 0x002162000c101900 */
[----:B------:R-:W-:Y:S05]  /*0b60*/  BRA `(.L_x_9) ;  /* 0x0000000000207947 */ /* 0x000fea0003800000 */
.L_x_8:
[----:B------:R-:W-:Y:S02]  /*0b70*/  ULDC.64 UR4, c[0x0][0x590] ;  /* 0x0001640000047ab9 */ /* 0x000fe40000000a00 */
[----:B------:R-:W-:-:S04]  /*0b80*/  ISETP.NE.U32.AND P0, PT, RZ, UR4, PT ;  /* 0x00000004ff007c0c */ /* 0x000fc8000bf05070 */
[----:B------:R-:W-:-:S13]  /*0b90*/  ISETP.NE.AND.EX P0, PT, RZ, UR5, PT, P0 ;  /* 0x00000005ff007c0c */ /* 0x000fda000bf05300 */
[----:B------:R-:W-:Y:S05]  /*0ba0*/  @!P0 BRA `(.L_x_10) ;  /* 0x00000000000c8947 */ /* 0x000fea0003800000 */
[----:B0-----:R-:W1:Y:S02]  /*0bb0*/  LDC.64 R2, c[0x0][0x590] ;  /* 0x00016400ff027b82 */ /* 0x001e640000000a00 */
[----:B-1----:R1:W5:Y:S01]  /*0bc0*/  LDG.E R15, desc[UR18][R2.64] ;  /* 0x00000012020f7981 */ /* 0x002362000c1e1900 */
[----:B------:R-:W-:Y:S05]  /*0bd0*/  BRA `(.L_x_9) ;  /* 0x0000000000047947 */ /* 0x000fea0003800000 */
.L_x_10:
[----:B-1----:R-:W3:Y:S02]  /*0be0*/  LDC R15, c[0x0][0x584] ;  /* 0x00016100ff0f7b82 */ /* 0x002ee40000000800 */
.L_x_9:
[----:B------:R-:W4:Y:S01]  /*0bf0*/  LDC R0, c[0x0][0x65c] ;  /* 0x00019700ff007b82 */ /* 0x000f220000000800 */
[----:B------:R-:W-:Y:S01]  /*0c00*/  ULDC UR8, c[0x0][0x28c] ;  /* 0x0000a30000087ab9 */ /* 0x000fe20000000800 */
[----:B------:R-:W-:Y:S01]  /*0c10*/  ISETP.NE.AND P0, PT, R6, 0x2, PT ;  /* 0x000000020600780c */ /* 0x000fe20003f05270 */
[----:B------:R-:W-:Y:S01]  /*0c20*/  UIADD3 UR8, UR8, 0x1f, URZ ;  /* 0x0000001f08087890 */ /* 0x000fe2000fffe03f */
[----:B------:R-:W-:Y:S01]  /*0c30*/  IMAD.U32 R4, RZ, RZ, UR12 ;  /* 0x0000000cff047e24 */ /* 0x000fe2000f8e00ff */
[----:B------:R-:W-:Y:S01]  /*0c40*/  UMOV UR5, URZ ;  /* 0x0000003f00057c82 */ /* 0x000fe20008000000 */
[----:B------:R-:W-:Y:S01]  /*0c50*/  UMOV UR4, URZ ;  /* 0x0000003f00047c82 */ /* 0x000fe20008000000 */
[----:B------:R-:W-:-:S04]  /*0c60*/  USHF.R.S32.HI UR9, URZ, 0x1f, UR8 ;  /* 0x0000001f3f097899 */ /* 0x000fc80008011408 */
[----:B------:R-:W-:-:S04]  /*0c70*/  ULEA.HI UR9, UR9, UR8, URZ, 0x5 ;  /* 0x0000000809097291 */ /* 0x000fc8000f8f283f */
[----:B------:R-:W-:Y:S01]  /*0c80*/  USHF.R.S32.HI UR13, URZ, 0x5, UR9 ;  /* 0x000000053f0d7899 */ /* 0x000fe20008011409 */
[----:B----4-:R-:W-:-:S13]  /*0c90*/  ISETP.NE.AND P2, PT, R0, 0x1, PT ;  /* 0x000000010000780c */ /* 0x010fda0003f45270 */
[----:B01----:R-:W0:Y:S01]  /*0ca0*/  @P2 LDC R3, c[0x0][0x10] ;  /* 0x00000400ff032b82 */ /* 0x003e220000000800 */
[----:B------:R-:W-:Y:S02]  /*0cb0*/  @P2 IMAD.MOV.U32 R17, RZ, RZ, RZ ;  /* 0x000000ffff112224 */ /* 0x000fe400078e00ff */
[----:B------:R-:W-:-:S05]  /*0cc0*/  @P2 IMAD.MOV.U32 R5, RZ, RZ, RZ ;  /* 0x000000ffff052224 */ /* 0x000fca00078e00ff */
[----:B------:R-:W1:Y:S01]  /*0cd0*/  @!P2 LDC R9, c[0x0][0xc] ;  /* 0x00000300ff09ab82 */ /* 0x000e620000000800 */
[----:B------:R-:W-:Y:S01]  /*0ce0*/  ULDC UR6, c[0x0][0xc] ;  /* 0x0000030000067ab9 */ /* 0x000fe20000000800 */
[----:B------:R-:W-:Y:S02]  /*0cf0*/  ULDC UR7, c[0x0][0x10] ;  /* 0x0000040000077ab9 */ /* 0x000fe40000000800 */
[----:B------:R-:W-:-:S04]  /*0d00*/  UIMAD.WIDE.U32 UR6, UR6, UR7, URZ ;  /* 0x00000007060672a5 */ /* 0x000fc8000f8e003f */
[----:B------:R-:W4:Y:S01]  /*0d10*/  LDC R8, c[0x0][0x14] ;  /* 0x00000500ff087b82 */ /* 0x000f220000000800 */
[----:B0-----:R-:W-:-:S04]  /*0d20*/  @P2 IMAD.WIDE.U32 R2, R3, UR12, R16 ;  /* 0x0000000c03022c25 */ /* 0x001fc8000f8e0010 */
[----:B------:R-:W-:Y:S02]  /*0d30*/  @P2 IMAD.IADD R3, R3, 0x1, R5 ;  /* 0x0000000103032824 */ /* 0x000fe400078e0205 */
[----:B------:R-:W-:Y:S02]  /*0d40*/  IMAD.MOV.U32 R5, RZ, RZ, RZ ;  /* 0x000000ffff057224 */ /* 0x000fe400078e00ff */
[----:B-1----:R-:W-:-:S04]  /*0d50*/  @!P2 IMAD.WIDE.U32 R4, R16, R9, R4 ;  /* 0x000000091004a225 */ /* 0x002fc800078e0004 */
[----:B------:R-:W-:Y:S02]  /*0d60*/  @!P2 IMAD.MOV.U32 R2, RZ, RZ, R4 ;  /* 0x000000ffff02a224 */ /* 0x000fe400078e0004 */
[C---:B----4-:R-:W-:Y:S02]  /*0d70*/  IMAD R21, R8.reuse, UR7, RZ ;  /* 0x0000000708157c24 */ /* 0x050fe4000f8e02ff */
[----:B------:R-:W-:Y:S01]  /*0d80*/  IMAD.WIDE.U32 R8, R8, UR6, RZ ;  /* 0x0000000608087c25 */ /* 0x000fe2000f8e00ff */
[----:B------:R-:W-:-:S03]  /*0d90*/  ULDC.64 UR6, c[0x0][0x650] ;  /* 0x0001940000067ab9 */ /* 0x000fc60000000a00 */
[----:B------:R-:W-:Y:S02]  /*0da0*/  @!P2 IMAD.MOV.U32 R3, RZ, RZ, R5 ;  /* 0x000000ffff03a224 */ /* 0x000fe400078e0005 */
[----:B------:R-:W-:Y:S01]  /*0db0*/  IMAD.IADD R0, R9, 0x1, R21 ;  /* 0x0000000109007824 */ /* 0x000fe200078e0215 */
[----:B------:R-:W-:Y:S06]  /*0dc0*/  @P0 BRA `(.L_x_11) ;  /* 0x0000000000200947 */ /* 0x000fec0003800000 */
[----:B------:R-:W-:Y:S01]  /*0dd0*/  UISETP.GE.U32.AND UP0, UPT, UR13, 0x5, UPT ;  /* 0x000000050d00788c */ /* 0x000fe2000bf06070 */
[----:B------:R-:W-:Y:S01]  /*0de0*/  IADD3 R2, P0, R2, R8, RZ ;  /* 0x0000000802027210 */ /* 0x000fe20007f1e0ff */
[----:B------:R-:W-:-:S04]  /*0df0*/  UIMAD.WIDE.U32 UR4, UR13, -0x33333333, URZ ;  /* 0xcccccccd0d0478a5 */ /* 0x000fc8000f8e003f */
[----:B------:R-:W-:Y:S01]  /*0e00*/  USHF.R.U32.HI UR5, URZ, 0x2, UR5 ;  /* 0x000000023f057899 */ /* 0x000fe20008011605 */
[----:B------:R-:W-:Y:S02]  /*0e10*/  IMAD.X R3, R0, 0x1, R3, P0 ;  /* 0x0000000100037824 */ /* 0x000fe400000e0603 */
[----:B------:R-:W-:Y:S02]  /*0e20*/  UMOV UR4, URZ ;  /* 0x0000003f00047c82 */ /* 0x000fe40008000000 */
[----:B------:R-:W-:Y:S02]  /*0e30*/  @UP0 ULOP3.LUT UR4, UR5, 0x1, URZ, 0xc0, !UPT ;  /* 0x0000000105040892 */ /* 0x000fe4000f8ec03f */
[----:B------:R-:W-:-:S12]  /*0e40*/  UIMAD UR5, UR5, -0x5, UR13 ;  /* 0xfffffffb050578a4 */ /* 0x000fd8000f8e020d */
.L_x_11:
[----:B------:R-:W-:Y:S01]  /*0e50*/  ISETP.GE.U32.AND P0, PT, R2, UR6, PT ;  /* 0x0000000602007c0c */ /* 0x000fe2000bf06070 */
[----:B------:R-:W-:Y:S01]  /*0e60*/  IMAD.MOV.U32 R6, RZ, RZ, -0x1 ;  /* 0xffffffffff067424 */ /* 0x000fe200078e00ff */
[----:B------:R-:W-:Y:S01]  /*0e70*/  PRMT R20, RZ, 0x7610, R20 ;  /* 0x00007610ff147816 */ /* 0x000fe20000000014 */
[----:B------:R-:W-:Y:S01]  /*0e80*/  IMAD.MOV.U32 R5, RZ, RZ, -0x1 ;  /* 0xffffffffff057424 */ /* 0x000fe200078e00ff */
[----:B------:R-:W-:Y:S01]  /*0e90*/  ISETP.GE.U32.AND.EX P0, PT, R3, UR7, PT, P0 ;  /* 0x0000000703007c0c */ /* 0x000fe2000bf06100 */
[----:B------:R-:W-:-:S12]  /*0ea0*/  IMAD.MOV.U32 R4, RZ, RZ, -0x1 ;  /* 0xffffffffff047424 */ /* 0x000fd800078e00ff */
[----:B------:R-:W-:Y:S05]  /*0eb0*/  @P0 BRA `(.L_x_12) ;  /* 0x0000000400240947 */ /* 0x000fea0003800000 */
[----:B------:R-:W0:Y:S01]  /*0ec0*/  LDC.64 R30, c[0x0][0x628] ;  /* 0x00018a00ff1e7b82 */ /* 0x000e220000000a00 */
[----:B------:R-:W-:Y:S02]  /*0ed0*/  IMAD.MOV.U32 R4, RZ, RZ, R2 ;  /* 0x000000ffff047224 */ /* 0x000fe400078e0002 */
[----:B------:R-:W-:-:S05]  /*0ee0*/  IMAD.MOV.U32 R5, RZ, RZ, R3 ;  /* 0x000000ffff057224 */ /* 0x000fca00078e0003 */
[----:B------:R-:W1:Y:S08]  /*0ef0*/  LDC R6, c[0x0][0x630] ;  /* 0x00018c00ff067b82 */ /* 0x000e700000000800 */
[----:B------:R-:W4:Y:S01]  /*0f00*/  LDC.64 R32, c[0x0][0x620] ;  /* 0x00018800ff207b82 */ /* 0x000f220000000a00 */
[----:B0-----:R-:W-:-:S04]  /*0f10*/  ISETP.NE.U32.AND P0, PT, R30, RZ, PT ;  /* 0x000000ff1e00720c */ /* 0x001fc80003f05070 */
[----:B------:R-:W-:-:S13]  /*0f20*/  ISETP.NE.AND.EX P0, PT, R31, RZ, PT, P0 ;  /* 0x000000ff1f00720c */ /* 0x000fda0003f05300 */
[----:B-1--4-:R-:W-:Y:S05]  /*0f30*/  @!P0 BRA `(.L_x_13) ;  /* 0x0000000000288947 */ /* 0x012fea0003800000 */
[----:B------:R-:W0:Y:S02]  /*0f40*/  LDC R23, c[0x0][0x634] ;  /* 0x00018d00ff177b82 */ /* 0x000e240000000800 */
[----:B0-----:R-:W-:-:S05]  /*0f50*/  IADD3 R23, P0, R2, R23, RZ ;  /* 0x0000001702177210 */ /* 0x001fca0007f1e0ff */
[----:B------:R-:W-:-:S04]  /*0f60*/  IMAD.X R29, RZ, RZ, R3, P0 ;  /* 0x000000ffff1d7224 */ /* 0x000fc800000e0603 */
[----:B------:R-:W-:-:S04]  /*0f70*/  IMAD.WIDE.U32 R4, R29, R30, RZ ;  /* 0x0000001e1d047225 */ /* 0x000fc800078e00ff */
[----:B------:R-:W-:-:S04]  /*0f80*/  IMAD.WIDE.U32 R20, P0, R23, R31, R4 ;  /* 0x0000001f17147225 */ /* 0x000fc80007800004 */
[----:B------:R-:W-:-:S04]  /*0f90*/  IMAD.WIDE.U32 R4, R23, R30, RZ ;  /* 0x0000001e17047225 */ /* 0x000fc800078e00ff */
[----:B------:R-:W-:Y:S01]  /*0fa0*/  IMAD.X R23, RZ, RZ, RZ, P0 ;  /* 0x000000ffff177224 */ /* 0x000fe200000e06ff */
[----:B------:R-:W-:Y:S01]  /*0fb0*/  IADD3 RZ, P0, R5, R20, RZ ;  /* 0x0000001405ff7210 */ /* 0x000fe20007f1e0ff */
[----:B------:R-:W-:-:S04]  /*0fc0*/  IMAD.MOV.U32 R22, RZ, RZ, R21 ;  /* 0x000000ffff167224 */ /* 0x000fc800078e0015 */
[----:B------:R-:W-:-:S08]  /*0fd0*/  IMAD.WIDE.U32.X R4, R29, R31, R22, P0 ;  /* 0x0000001f1d047225 */ /* 0x000fd000000e0416 */
.L_x_13:
[----:B------:R-:W0:Y:S01]  /*0fe0*/  LDC.64 R34, c[0x0][0x640] ;  /* 0x00019000ff227b82 */ /* 0x000e220000000a00 */
[-CC-:B------:R-:W-:Y:S01]  /*0ff0*/  SHF.R.U64 R36, R4, R6.reuse, R5.reuse ;  /* 0x0000000604247219 */ /* 0x180fe20000001205 */
[----:B------:R-:W-:Y:S01]  /*1000*/  IMAD.MOV.U32 R39, RZ, RZ, 0x1 ;  /* 0x00000001ff277424 */ /* 0x000fe200078e00ff */
[----:B------:R-:W-:Y:S02]  /*1010*/  SHF.R.U32.HI R4, RZ, R6, R5 ;  /* 0x00000006ff047219 */ /* 0x000fe40000011605 */
[----:B------:R-:W-:-:S03]  /*1020*/  IADD3 R21, P0, RZ, -R36, RZ ;  /* 0x80000024ff157210 */ /* 0x000fc60007f1e0ff */
[----:B------:R-:W1:Y:S02]  /*1030*/  LDC R20, c[0x0][0x618] ;  /* 0x00018600ff147b82 */ /* 0x000e640000000800 */
[----:B------:R-:W-:-:S04]  /*1040*/  IMAD.X R5, RZ, RZ, ~R4, P0 ;  /* 0x000000ffff057224 */ /* 0x000fc800000e0e04 */
[-C--:B------:R-:W-:Y:S02]  /*1050*/  IMAD R6, R5, R32.reuse, RZ ;  /* 0x0000002005067224 */ /* 0x080fe400078e02ff */
[----:B------:R-:W4:Y:S01]  /*1060*/  LDC R23, c[0x0][0x608] ;  /* 0x00018200ff177b82 */ /* 0x000f220000000800 */
[----:B------:R-:W-:-:S04]  /*1070*/  IMAD.WIDE.U32 R4, R21, R32, R2 ;  /* 0x0000002015047225 */ /* 0x000fc800078e0002 */
[----:B------:R-:W-:-:S03]  /*1080*/  IMAD R21, R21, R33, R6 ;  /* 0x0000002115157224 */ /* 0x000fc600078e0206 */
[----:B------:R-:W2:Y:S01]  /*1090*/  LDC R26, c[0x0][0x658] ;  /* 0x00019600ff1a7b82 */ /* 0x000ea20000000800 */
[----:B------:R-:W-:Y:S01]  /*10a0*/  IMAD.IADD R5, R5, 0x1, R21 ;  /* 0x0000000105057824 */ /* 0x000fe200078e0215 */
[----:B0-----:R-:W-:Y:S01]  /*10b0*/  ISETP.NE.U32.AND P0, PT, R34, RZ, PT ;  /* 0x000000ff2200720c */ /* 0x001fe20003f05070 */
[----:B------:R-:W-:-:S03]  /*10c0*/  IMAD.MOV.U32 R21, RZ, RZ, -0x1 ;  /* 0xffffffffff157424 */ /* 0x000fc600078e00ff */
[----:B------:R-:W-:Y:S02]  /*10d0*/  ISETP.NE.AND.EX P0, PT, R35, RZ, PT, P0 ;  /* 0x000000ff2300720c */ /* 0x000fe40003f05300 */
[----:B------:R-:W0:Y:S01]  /*10e0*/  LDC R33, c[0x0][0x600] ;  /* 0x00018000ff217b82 */ /* 0x000e220000000800 */
[-CC-:B-1----:R-:W-:Y:S02]  /*10f0*/  SHF.R.U64 R31, R4, R20.reuse, R5.reuse ;  /* 0x00000014041f7219 */ /* 0x182fe40000001205 */
[----:B------:R-:W-:-:S05]  /*1100*/  SHF.R.U32.HI R4, RZ, R20, R5 ;  /* 0x00000014ff047219 */ /* 0x000fca0000011605 */
[----:B------:R-:W1:Y:S01]  /*1110*/  LDC R28, c[0x0][0x648] ;  /* 0x00019200ff1c7b82 */ /* 0x000e620000000800 */
[-CC-:B----4-:R-:W-:Y:S02]  /*1120*/  SHF.R.U64 R41, R31, R23.reuse, R4.reuse ;  /* 0x000000171f297219 */ /* 0x190fe40000001204 */
[----:B------:R-:W-:-:S05]  /*1130*/  SHF.R.U32.HI R5, RZ, R23, R4 ;  /* 0x00000017ff057219 */ /* 0x000fca0000011604 */
[----:B------:R-:W4:Y:S01]  /*1140*/  LDC R37, c[0x0][0x638] ;  /* 0x00018e00ff257b82 */ /* 0x000f220000000800 */
[-C--:B--2---:R-:W-:Y:S02]  /*1150*/  SHF.L.U32 R4, R21, R26.reuse, RZ ;  /* 0x0000001a15047219 */ /* 0x084fe400000006ff */
[--C-:B------:R-:W-:Y:S02]  /*1160*/  SHF.R.U64 R32, R41, R26, R5.reuse ;  /* 0x0000001a29207219 */ /* 0x100fe40000001205 */
[----:B------:R-:W-:Y:S02]  /*1170*/  LOP3.LUT R6, RZ, R4, RZ, 0x33, !PT ;  /* 0x00000004ff067212 */ /* 0x000fe400078e33ff */
[----:B------:R-:W-:Y:S01]  /*1180*/  SHF.R.U32.HI R5, RZ, R26, R5 ;  /* 0x0000001aff057219 */ /* 0x000fe20000011605 */
[----:B------:R-:W2:Y:S01]  /*1190*/  LDC R30, c[0x0][0x610] ;  /* 0x00018400ff1e7b82 */ /* 0x000ea20000000800 */
[----:B------:R-:W-:Y:S01]  /*11a0*/  IMAD.MOV.U32 R4, RZ, RZ, R32 ;  /* 0x000000ffff047224 */ /* 0x000fe200078e0020 */
[----:B------:R-:W-:Y:S06]  /*11b0*/  @!P0 BRA `(.L_x_14) ;  /* 0x0000000000288947 */ /* 0x000fec0003800000 */
[----:B------:R-:W3:Y:S02]  /*11c0*/  LDC R23, c[0x0][0x64c] ;  /* 0x00019300ff177b82 */ /* 0x000ee40000000800 */
[----:B---3--:R-:W-:-:S05]  /*11d0*/  IADD3 R23, P0, R32, R23, RZ ;  /* 0x0000001720177210 */ /* 0x008fca0007f1e0ff */
        /* <DEDUP_REMOVED lines=8> */
.L_x_14:
[----:B-1----:R-:W-:Y:S01]  /*1260*/  SHF.R.U64 R17, R4, R28, R5 ;  /* 0x0000001c04117219 */ /* 0x002fe20000001205 */
[----:B------:R-:W-:Y:S01]  /*1270*/  @P2 IMAD R25, R27, R24, R16 ;  /* 0x000000181b192224 */ /* 0x000fe200078e0210 */
[----:B------:R-:W-:Y:S02]  /*1280*/  SHF.L.U32 R4, R39, R26, RZ ;  /* 0x0000001a27047219 */ /* 0x000fe400000006ff */
[----:B------:R-:W-:Y:S01]  /*1290*/  LOP3.LUT R5, R41, R6, RZ, 0xc0, !PT ;  /* 0x0000000629057212 */ /* 0x000fe200078ec0ff */
[----:B0-----:R-:W-:Y:S02]  /*12a0*/  VIADD R6, R33, 0xffffffff ;  /* 0xffffffff21067836 */ /* 0x001fe40000000000 */
[----:B------:R-:W-:Y:S02]  /*12b0*/  IMAD.MOV R20, RZ, RZ, -R17 ;  /* 0x000000ffff147224 */ /* 0x000fe400078e0a11 */
[----:B------:R-:W-:Y:S01]  /*12c0*/  IMAD R16, R4, R17, R5 ;  /* 0x0000001104107224 */ /* 0x000fe200078e0205 */
[----:B------:R-:W-:Y:S01]  /*12d0*/  LOP3.LUT R17, R31, R6, RZ, 0xc0, !PT ;  /* 0x000000061f117212 */ /* 0x000fe200078ec0ff */
[----:B----4-:R-:W-:-:S02]  /*12e0*/  IMAD R4, R20, R37, R32 ;  /* 0x0000002514047224 */ /* 0x010fc400078e0220 */
[----:B--2---:R-:W-:Y:S02]  /*12f0*/  IMAD R6, R16, R30, R25 ;  /* 0x0000001e10067224 */ /* 0x004fe400078e0219 */
[----:B------:R-:W-:Y:S02]  /*1300*/  IMAD R17, R4, R33, R17 ;  /* 0x0000002104117224 */ /* 0x000fe400078e0211 */
[----:B------:R-:W-:Y:S02]  /*1310*/  IMAD.MOV.U32 R20, RZ, RZ, 0x1 ;  /* 0x00000001ff147424 */ /* 0x000fe400078e00ff */
[----:B------:R-:W-:Y:S01]  /*1320*/  IMAD.MOV.U32 R4, RZ, RZ, R36 ;  /* 0x000000ffff047224 */ /* 0x000fe200078e0024 */
[----:B------:R-:W-:Y:S02]  /*1330*/  SEL R5, R17, R6, !P2 ;  /* 0x0000000611057207 */ /* 0x000fe40005000000 */
[----:B------:R-:W-:-:S07]  /*1340*/  SEL R6, R6, R17, !P2 ;  /* 0x0000001106067207 */ /* 0x000fce0005000000 */
.L_x_12:
[----:B------:R-:W-:Y:S05]  /*1350*/  @!P3 BRA `(.L_x_15) ;  /* 0x00000000000cb947 */ /* 0x000fea0003800000 */
[----:B------:R-:W-:Y:S01]  /*1360*/  UCGABAR_WAIT ;  /* 0x0000000000007dc7 */ /* 0x000fe20008000000 */
[----:B------:R-:W-:Y:S01]  /*1370*/  CCTL.IVALL ;  /* 0x00000000ff00798f */ /* 0x000fe20002000000 */
[----:B------:R-:W-:Y:S05]  /*1380*/  BRA `(.L_x_16) ;  /* 0x0000000000047947 */ /* 0x000fea0003800000 */
.L_x_15:
[----:B------:R-:W-:Y:S06]  /*1390*/  BAR.SYNC.DEFER_BLOCKING 0x0 ;  /* 0x0000000000007b1d */ /* 0x000fec0000010000 */
.L_x_16:
[----:B------:R-:W-:Y:S05]  /*13a0*/  @!P4 BRA `(.L_x_17) ;  /* 0x0000006c0040c947 */ /* 0x000fea0003800000 */
[----:B------:R-:W-:-:S13]  /*13b0*/  ISETP.GT.U32.AND P0, PT, R38, 0x1, PT ;  /* 0x000000012600780c */ /* 0x000fda0003f04070 */
[----:B------:R-:W-:Y:S05]  /*13c0*/  @P0 EXIT ;  /* 0x000000000000094d */ /* 0x000fea0003800000 */
.L_x_18:
[----:B------:R-:W-:-:S08]  /*13d0*/  NOP ;  /* 0x0000000000007918 */ /* 0x000fd00000000000 */
[----:B------:R-:W0:Y:S02]  /*13e0*/  USETMAXREG.TRY_ALLOC.CTAPOOL UP0, 0xe8 ;  /* 0x000000e8000079c8 */ /* 0x000e240008000600 */
[----:B0-----:R-:W-:-:S13]  /*13f0*/  PLOP3.LUT P0, PT, PT, PT, UP0, 0x80, 0x0 ;  /* 0x000000000000781c */ /* 0x001fda0003f0f008 */
[----:B------:R-:W-:Y:S05]  /*1400*/  @!P0 BRA `(.L_x_18) ;  /* 0xfffffffc00f08947 */ /* 0x000fea000383ffff */
[----:B------:R-:W-:-:S13]  /*1410*/  LOP3.LUT P0, RZ, R20, 0xff, RZ, 0xc0, !PT ;  /* 0x000000ff14ff7812 */ /* 0x000fda000780c0ff */
[----:B------:R-:W-:Y:S05]  /*1420*/  @!P0 EXIT ;  /* 0x000000000000894d */ /* 0x000fea0003800000 */
[----:B------:R-:W0:Y:S01]  /*1430*/  S2UR UR6, SR_CgaCtaId ;  /* 0x00000000000679c3 */ /* 0x000e220000008800 */
[CC--:B------:R-:W-:Y:S01]  /*1440*/  LEA.HI R11, R19.reuse, R10.reuse, RZ, 0x2 ;  /* 0x0000000a130b7211 */ /* 0x0c0fe200078f10ff */
[----:B------:R-:W-:Y:S01]  /*1450*/  UIADD3 UR7, UR15, -0x1, URZ ;  /* 0xffffffff0f077890 */ /* 0x000fe2000fffe03f */
[----:B------:R-:W-:Y:S01]  /*1460*/  LEA.HI R19, R19, R10, RZ, 0x5 ;  /* 0x0000000a13137211 */ /* 0x000fe200078f28ff */
[----:B------:R-:W-:Y:S01]  /*1470*/  UMOV UR12, 0x400 ;  /* 0x00000400000c7882 */ /* 0x000fe20000000000 */
[--C-:B------:R-:W-:Y:S01]  /*1480*/  SHF.R.S32.HI R18, RZ, 0x2, R11.reuse ;  /* 0x00000002ff127819 */ /* 0x100fe2000001140b */
[----:B------:R-:W-:Y:S01]  /*1490*/  UISETP.LT.AND UP0, UPT, UR13, 0x1, UPT ;  /* 0x000000010d00788c */ /* 0x000fe2000bf01270 */
[----:B------:R-:W-:Y:S01]  /*14a0*/  SHF.R.S32.HI R17, RZ, 0x1f, R11 ;  /* 0x0000001fff117819 */ /* 0x000fe2000001140b */
[----:B------:R-:W-:Y:S01]  /*14b0*/  USHF.L.U32 UR20, UR13, 0x1, URZ ;  /* 0x000000010d147899 */ /* 0x000fe2000800063f */
[----:B------:R-:W-:Y:S01]  /*14c0*/  LOP3.LUT R11, R11, 0xfffffffc, RZ, 0xc0, !PT ;  /* 0xfffffffc0b0b7812 */ /* 0x000fe200078ec0ff */
[----:B------:R-:W-:Y:S01]  /*14d0*/  USEL UR14, UR13, 0x1, UP0 ;  /* 0x000000010d0e7887 */ /* 0x000fe20008000000 */
[----:B------:R-:W-:Y:S01]  /*14e0*/  LEA.HI R17, R17, R18, RZ, 0x3 ;  /* 0x0000001211117211 */ /* 0x000fe200078f18ff */
[----:B------:R-:W-:Y:S01]  /*14f0*/  UISETP.NE.AND UP0, UPT, UR7, URZ, UPT ;  /* 0x0000003f0700728c */ /* 0x000fe2000bf05270 */
[----:B------:R-:W-:Y:S01]  /*1500*/  LOP3.LUT R148, R7, 0x1, RZ, 0xfc, !PT ;  /* 0x0000000107947812 */ /* 0x000fe200078efcff */
[----:B------:R-:W-:Y:S01]  /*1510*/  IMAD.IADD R16, R10, 0x1, -R11 ;  /* 0x000000010a107824 */ /* 0x000fe200078e0a0b */
[----:B------:R-:W-:Y:S01]  /*1520*/  LOP3.LUT R17, R17, 0xfffffff8, RZ, 0xc0, !PT ;  /* 0xfffffff811117812 */ /* 0x000fe200078ec0ff */
[----:B------:R-:W-:-:S04]  /*1530*/  UIADD3 UR14, -UR14, UR13, URZ ;  /* 0x0000000d0e0e7290 */ /* 0x000fc8000fffe13f */
[----:B------:R-:W-:Y:S01]  /*1540*/  IMAD.IADD R18, R18, 0x1, -R17 ;  /* 0x0000000112127824 */ /* 0x000fe200078e0a11 */
[----:B------:R-:W-:Y:S01]  /*1550*/  SHF.R.S32.HI R17, RZ, 0x5, R19 ;  /* 0x00000005ff117819 */ /* 0x000fe20000011413 */
[----:B0-----:R-:W-:-:S03]  /*1560*/  ULEA UR12, UR6, UR12, 0x18 ;  /* 0x0000000c060c7291 */ /* 0x001fc6000f8ec03f */
[--C-:B------:R-:W-:Y:S01]  /*1570*/  SHF.R.S32.HI R19, RZ, 0x1f, R18.reuse ;  /* 0x0000001fff137819 */ /* 0x100fe20000011412 */
[----:B------:R-:W-:Y:S01]  /*1580*/  USHF.L.U32 UR6, UR7, 0x3, URZ ;  /* 0x0000000307067899 */ /* 0x000fe2000800063f */
[C-C-:B------:R-:W-:Y:S01]  /*1590*/  IMAD R20, R17.reuse, -0x10, -R18.reuse ;  /* 0xfffffff011147824 */ /* 0x140fe200078e0a12 */
[----:B------:R-:W-:Y:S02]  /*15a0*/  USEL UR7, URZ, 0x1, UP0 ;  /* 0x000000013f077887 */ /* 0x000fe40008000000 */
[----:B------:R-:W-:Y:S01]  /*15b0*/  ULOP3.LUT UR6, UR6, 0x8, URZ, 0xc0, !UPT ;  /* 0x0000000806067892 */ /* 0x000fe2000f8ec03f */
[----:B------:R-:W-:Y:S01]  /*15c0*/  IMAD.WIDE R10, R17, 0x10, R18 ;  /* 0x00000010110a7825 */ /* 0x000fe200078e0212 */
[----:B------:R-:W-:Y:S02]  /*15d0*/  UIADD3 UR21, UR12, 0x60, URZ ;  /* 0x000000600c157890 */ /* 0x000fe4000fffe03f */
[----:B------:R-:W-:Y:S01]  /*15e0*/  ULOP3.LUT UR22, UR6, 0x8, URZ, 0x3c, !UPT ;  /* 0x0000000806167892 */ /* 0x000fe2000f8e3c3f */
[----:B------:R-:W-:Y:S01]  /*15f0*/  IMAD.U32 R150, RZ, RZ, UR7 ;  /* 0x00000007ff967e24 */ /* 0x000fe2000f8e00ff */
[----:B------:R-:W-:-:S02]  /*1600*/  ULOP3.LUT UR16, UR6, 0x18, URZ, 0x3c, !UPT ;  /* 0x0000001806107892 */ /* 0x000fc4000f8e3c3f */
[----:B------:R-:W-:Y:S01]  /*1610*/  ULEA UR15, UR15, UR21, 0x3 ;  /* 0x000000150f0f7291 */ /* 0x000fe2000f8e183f */
[----:B------:R-:W-:Y:S02]  /*1620*/  ULDC UR6, c[0x0][0x284] ;  /* 0x0000a10000067ab9 */ /* 0x000fe40000000800 */
[----:B------:R-:W-:-:S09]  /*1630*/  VIADD R17, R20, UR6 ;  /* 0x0000000614117c36 */ /* 0x000fd20008000000 */
.L_x_173:
[----:B------:R-:W-:Y:S01]  /*1640*/  SHF.L.U32 R18, R150, 0x1f, RZ ;  /* 0x0000001f96127819 */ /* 0x000fe200000006ff */
[----:B------:R-:W0:Y:S01]  /*1650*/  LDC R19, c[0x0][0x28c] ;  /* 0x0000a300ff137b82 */ /* 0x000e220000000800 */
[----:B------:R-:W-:Y:S01]  /*1660*/  UMOV UR6, URZ ;  /* 0x0000003f00067c82 */ /* 0x000fe20008000000 */
[----:B------:R-:W-:Y:S01]  /*1670*/  UMOV UR17, UR5 ;  /* 0x0000000500117c82 */ /* 0x000fe20008000000 */
[----:B-1----:R-:W1:Y:S01]  /*1680*/  SYNCS.PHASECHK.TRANS64.TRYWAIT P0, [UR15+-0x8], R18 ;  /* 0xfffff812ff0075a7 */ /* 0x002e62000800014f */
[----:B0-----:R-:W-:Y:S01]  /*1690*/  ISETP.GE.AND P1, PT, R19, 0x1, PT ;  /* 0x000000011300780c */ /* 0x001fe20003f26270 */
[----:B-1-34-:R-:W-:-:S12]  /*16a0*/  @!P0 BRA `(.L_x_19) ;  /* 0x0000007800a88947 */ /* 0x01afd80003800000 */
.L_x_196:
[----:B------:R-:W-:Y:S01]  /*16b0*/  UMOV UR7, URZ ;  /* 0x0000003f00077c82 */ /* 0x000fe20008000000 */
[----:B------:R-:W-:Y:S01]  /*16c0*/  UMOV UR8, URZ ;  /* 0x0000003f00087c82 */ /* 0x000fe20008000000 */
[----:B------:R-:W-:Y:S02]  /*16d0*/  CS2R R88, SRZ ;  /* 0x0000000000587805 */ /* 0x000fe4000001ff00 */
[----:B------:R-:W-:Y:S02]  /*16e0*/  CS2R R22, SRZ ;  /* 0x0000000000167805 */ /* 0x000fe4000001ff00 */
[----:B------:R-:W-:Y:S02]  /*16f0*/  CS2R R90, SRZ ;  /* 0x00000000005a7805 */ /* 0x000fe4000001ff00 */
[----:B------:R-:W-:Y:S02]  /*1700*/  CS2R R92, SRZ ;  /* 0x00000000005c7805 */ /* 0x000fe4000001ff00 */
[----:B------:R-:W-:-:S02]  /*1710*/  CS2R R94, SRZ ;  /* 0x00000000005e7805 */ /* 0x000fc4000001ff00 */
[----:B------:R-:W-:Y:S02]  /*1720*/  CS2R R96, SRZ ;  /* 0x0000000000607805 */ /* 0x000fe4000001ff00 */
        /* <DEDUP_REMOVED lines=24> */
[----:B------:R-:W-:Y:S01]  /*18b0*/  CS2R R146, SRZ ;  /* 0x0000000000927805 */ /* 0x000fe2000001ff00 */
[----:B------:R-:W-:Y:S01]  /*18c0*/  IMAD.MOV.U32 R149, RZ, RZ, RZ ;  /* 0x000000ffff957224 */ /* 0x000fe200078e00ff */
[----:B------:R-:W-:Y:S01]  /*18d0*/  CS2R R24, SRZ ;  /* 0x0000000000187805 */ /* 0x000fe2000001ff00 */
[----:B------:R-:W-:Y:S01]  /*18e0*/  IMAD.MOV.U32 R151, RZ, RZ, RZ ;  /* 0x000000ffff977224 */ /* 0x000fe200078e00ff */
[----:B------:R-:W-:Y:S01]  /*18f0*/  CS2R R26, SRZ ;  /* 0x00000000001a7805 */ /* 0x000fe2000001ff00 */
[----:B------:R-:W-:Y:S01]  /*1900*/  IMAD.U32 R152, RZ, RZ, UR4 ;  /* 0x00000004ff987e24 */ /* 0x000fe2000f8e00ff */
        /* <DEDUP_REMOVED lines=29> */
[----:B------:R-:W-:Y:S01]  /*1ae0*/  CS2R R86, SRZ ;  /* 0x0000000000567805 */ /* 0x000fe2000001ff00 */
[----:B------:R-:W-:Y:S06]  /*1af0*/  @!P1 BRA `(.L_x_20) ;  /* 0x0000000800289947 */ /* 0x000fec0003800000 */
[----:B------:R-:W-:-:S13]  /*1b00*/  ISETP.NE.AND P1, PT, R148, 0x3, PT ;  /* 0x000000039400780c */ /* 0x000fda0003f25270 */
[----:B------:R-:W-:Y:S05]  /*1b10*/  @!P1 BRA `(.L_x_21) ;  /* 0x0000000000049947 */ /* 0x000fea0003800000 */
[----:B------:R-:W-:Y:S01]  /*1b20*/  BPT.TRAP 0x1 ;  /* 0x000000040000795c */ /* 0x000fe20000300000 */
.L_x_21:
[----:B------:R-:W-:Y:S01]  /*1b30*/  ULEA UR6, UR5, UR12, 0x3 ;  /* 0x0000000c05067291 */ /* 0x000fe2000f8e183f */
[----:B0-----:R-:W-:-:S05]  /*1b40*/  IMAD.U32 R18, RZ, RZ, UR4 ;  /* 0x00000004ff127e24 */ /* 0x001fca000f8e00ff */
[----:B------:R-:W-:-:S04]  /*1b50*/  SHF.L.U32 R18, R18, 0x1f, RZ ;  /* 0x0000001f12127819 */ /* 0x000fc800000006ff */
[----:B------:R0:W1:Y:S01]  /*1b60*/  SYNCS.PHASECHK.TRANS64.TRYWAIT P0, [UR6], R18 ;  /* 0x00000012ff0075a7 */ /* 0x0000620008000146 */
[----:B------:R-:W-:Y:S05]  /*1b70*/  @!P1 BRA `(.L_x_22) ;  /* 0x0000000000049947 */ /* 0x000fea0003800000 */
[----:B------:R-:W-:Y:S01]  /*1b80*/  BPT.TRAP 0x1 ;  /* 0x000000040000795c */ /* 0x000fe20000300000 */
.L_x_22:
[----:B-1----:R-:W-:Y:S05]  /*1b90*/  @P0 BRA `(.L_x_23) ;  /* 0x0000000000080947 */ /* 0x002fea0003800000 */
[----:B------:R-:W1:Y:S02]  /*1ba0*/  SYNCS.PHASECHK.TRANS64.TRYWAIT P0, [UR6], R18 ;  /* 0x00000012ff0075a7 */ /* 0x000e640008000146 */
[----:B-1----:R-:W-:Y:S05]  /*1bb0*/  @!P0 BRA `(.L_x_24) ;  /* 0x00000074007c8947 */ /* 0x002fea0003800000 */
.L_x_23:
[----:B------:R-:W-:Y:S01]  /*1bc0*/  UIADD3 UR7, UR12, 0x2980, URZ ;  /* 0x000029800c077890 */ /* 0x000fe2000fffe03f */
[----:B------:R-:W-:Y:S01]  /*1bd0*/  WARPGROUP.ARRIVE ;  /* 0x00000000000079c5 */ /* 0x000fe20000000000 */
[----:B------:R-:W-:Y:S01]  /*1be0*/  UIADD3 UR6, UR12, 0x180, URZ ;  /* 0x000001800c067890 */ /* 0x000fe2000fffe03f */
[----:B------:R-:W-:Y:S01]  /*1bf0*/  CS2R R88, SRZ ;  /* 0x0000000000587805 */ /* 0x000fe2000001ff00 */
[----:B------:R-:W-:Y:S01]  /*1c00*/  USHF.R.U32.HI UR7, URZ, 0x4, UR7 ;  /* 0x000000043f077899 */ /* 0x000fe20008011607 */
[----:B------:R-:W-:Y:S01]  /*1c10*/  CS2R R22, SRZ ;  /* 0x0000000000167805 */ /* 0x000fe2000001ff00 */
[----:B------:R-:W-:Y:S01]  /*1c20*/  USHF.R.U32.HI UR6, URZ, 0x4, UR6 ;  /* 0x000000043f067899 */ /* 0x000fe20008011606 */
[----:B------:R-:W-:Y:S01]  /*1c30*/  CS2R R90, SRZ ;  /* 0x00000000005a7805 */ /* 0x000fe2000001ff00 */
[----:B------:R-:W-:Y:S01]  /*1c40*/  ULOP3.LUT UR7, UR7, 0x3fff, URZ, 0xc0, !UPT ;  /* 0x00003fff07077892 */ /* 0x000fe2000f8ec03f */
[----:B------:R-:W-:Y:S01]  /*1c50*/  CS2R R92, SRZ ;  /* 0x00000000005c7805 */ /* 0x000fe2000001ff00 */
[----:B------:R-:W-:Y:S01]  /*1c60*/  ULOP3.LUT UR6, UR6, 0x3fff, URZ, 0xc0, !UPT ;  /* 0x00003fff06067892 */ /* 0x000fe2000f8ec03f */
[----:B------:R-:W-:Y:S01]  /*1c70*/  CS2R R94, SRZ ;  /* 0x00000000005e7805 */ /* 0x000fe2000001ff00 */
[----:B------:R-:W-:Y:S01]  /*1c80*/  ULOP3.LUT UR7, UR7, 0x10000, URZ, 0xfc, !UPT ;  /* 0x0001000007077892 */ /* 0x000fe2000f8efc3f */
[----:B------:R-:W-:Y:S01]  /*1c90*/  CS2R R96, SRZ ;  /* 0x0000000000607805 */ /* 0x000fe2000001ff00 */
[----:B------:R-:W-:Y:S01]  /*1ca0*/  ULOP3.LUT UR6, UR6, 0x10000, URZ, 0xfc, !UPT ;  /* 0x0001000006067892 */ /* 0x000fe2000f8efc3f */
[----:B------:R-:W-:Y:S01]  /*1cb0*/  CS2R R98, SRZ ;  /* 0x0000000000627805 */ /* 0x000fe2000001ff00 */
[----:B------:R-:W-:Y:S01]  /*1cc0*/  ULEA UR10, UR5, UR7, 0x8 ;  /* 0x00000007050a7291 */ /* 0x000fe2000f8e403f */
[----:B------:R-:W-:Y:S01]  /*1cd0*/  CS2R R102, SRZ ;  /* 0x0000000000667805 */ /* 0x000fe2000001ff00 */
[----:B------:R-:W-:Y:S01]  /*1ce0*/  ULEA UR8, UR5, UR6, 0x7 ;  /* 0x0000000605087291 */ /* 0x000fe2000f8e383f */
[----:B------:R-:W-:Y:S01]  /*1cf0*/  CS2R R100, SRZ ;  /* 0x0000000000647805 */ /* 0x000fe2000001ff00 */
[----:B------:R-:W-:Y:S01]  /*1d00*/  ULDC UR7, c[0x0][0x50c] ;  /* 0x0001430000077ab9 */ /* 0x000fe20000000800 */
[----:B------:R-:W-:Y:S01]  /*1d10*/  UMOV UR9, 0xc0000010 ;  /* 0xc000001000097882 */ /* 0x000fe20000000000 */
[----:B------:R-:W-:Y:S01]  /*1d20*/  UISETP.NE.AND UP0, UPT, UR7, 0x1, UPT ;  /* 0x000000010700788c */ /* 0x000fe2000bf05270 */
[----:B------:R-:W-:Y:S01]  /*1d30*/  CS2R R104, SRZ ;  /* 0x0000000000687805 */ /* 0x000fe2000001ff00 */
[----:B------:R-:W-:Y:S01]  /*1d40*/  UMOV UR11, 0xc0000010 ;  /* 0xc0000010000b7882 */ /* 0x000fe20000000000 */
[----:B------:R-:W-:Y:S01]  /*1d50*/  UMOV UR6, 0x1 ;  /* 0x0000000100067882 */ /* 0x000fe20000000000 */
[----:B------:R-:W-:Y:S01]  /*1d60*/  USEL UR7, URZ, 0x1, UP0 ;  /* 0x000000013f077887 */ /* 0x000fe20008000000 */
[----:B------:R-:W-:Y:S01]  /*1d70*/  QGMMA.64x128x32.F32.E5M2.E5M2 R24, gdesc[UR8], RZ, !UPT, gsb0 ;  /* 0x01e00000081879f3 */ /* 0x000fe2000c0038ff */
[----:B------:R-:W-:-:S02]  /*1d80*/  CS2R R106, SRZ ;  /* 0x00000000006a7805 */ /* 0x000fc4000001ff00 */
[----:B------:R-:W-:Y:S02]  /*1d90*/  CS2R R108, SRZ ;  /* 0x00000000006c7805 */ /* 0x000fe4000001ff00 */
[----:B------:R-:W-:Y:S02]  /*1da0*/  CS2R R110, SRZ ;  /* 0x00000000006e7805 */ /* 0x000fe4000001ff00 */
[----:B------:R-:W-:Y:S02]  /*1db0*/  CS2R R112, SRZ ;  /* 0x0000000000707805 */ /* 0x000fe4000001ff00 */
[----:B------:R-:W-:Y:S02]  /*1dc0*/  ISETP.NE.AND P0, PT, RZ, UR7, PT ;  /* 0x00000007ff007c0c */ /* 0x000fe4000bf05270 */
        /* <DEDUP_REMOVED lines=16> */
[----:B------:R-:W-:Y:S01]  /*1ed0*/  CS2R R146, SRZ ;  /* 0x0000000000927805 */ /* 0x000fe2000001ff00 */
[----:B------:R-:W-:Y:S02]  /*1ee0*/  IMAD.MOV.U32 R149, RZ, RZ, RZ ;  /* 0x000000ffff957224 */ /* 0x000fe400078e00ff */
[----:B------:R-:W-:Y:S01]  /*1ef0*/  IMAD.MOV.U32 R151, RZ, RZ, RZ ;  /* 0x000000ffff977224 */ /* 0x000fe200078e00ff */
[----:B------:R-:W-:Y:S06]  /*1f00*/  @!P0 BRA `(.L_x_25) ;  /* 0x0000000400088947 */ /* 0x000fec0003800000 */
[----:B------:R-:W-:Y:S02]  /*1f10*/  WARPGROUP.DEPBAR.LE gsb0, 0x0 ;  /* 0x00008000000079c5 */ /* 0x000fe40000010000 */
[----:B------:R-:W-:-:S01]  /*1f20*/  FADD R151, RZ, R24 ;  /* 0x00000018ff977221 */ /* 0x000fc20000000000 */
[----:B------:R-:W-:Y:S01]  /*1f30*/  FADD R146, RZ, R25 ;  /* 0x00000019ff927221 */ /* 0x000fe20000000000 */
        /* <DEDUP_REMOVED lines=62> */
[----:B------:R-:W-:-:S06]  /*2320*/  UMOV UR6, URZ ;  /* 0x0000003f00067c82 */ /* 0x000fcc0008000000 */
.L_x_25:
[----:B------:R-:W-:-:S04]  /*2330*/  UIADD3 UR17, UR5, 0x1, URZ ;  /* 0x0000000105117890 */ /* 0x000fc8000fffe03f */
[----:B------:R-:W-:-:S04]  /*2340*/  UISETP.NE.AND UP0, UPT, UR17, 0x5, UPT ;  /* 0x000000051100788c */ /* 0x000fc8000bf05270 */
[----:B------:R-:W-:Y:S02]  /*2350*/  USEL UR8, URZ, 0x1, UP0 ;  /* 0x000000013f087887 */ /* 0x000fe40008000000 */
[----:B------:R-:W-:Y:S02]  /*2360*/  USEL UR17, UR17, URZ, UP0 ;  /* 0x0000003f11117287 */ /* 0x000fe40008000000 */
[----:B------:R-:W-:-:S06]  /*2370*/  ULOP3.LUT UR8, UR4, UR8, URZ, 0x3c, !UPT ;  /* 0x0000000804087292 */ /* 0x000fcc000f8e3c3f */
[----:B------:R-:W-:Y:S01]  /*2380*/  IMAD.U32 R152, RZ, RZ, UR8 ;  /* 0x00000008ff987e24 */ /* 0x000fe2000f8e00ff */
[----:B------:R-:W-:-:S06]  /*2390*/  UMOV UR8, 0x1 ;  /* 0x0000000100087882 */ /* 0x000fcc0000000000 */
.L_x_20:
[----:B------:R-:W-:-:S06]  /*23a0*/  UISETP.GE.AND UP0, UPT, UR14, 0x1, UPT ;  /* 0x000000010e00788c */ /* 0x000fcc000bf06270 */
[----:B------:R-:W-:-:S13]  /*23b0*/  PLOP3.LUT P0, PT, PT, PT, UP0, 0x80, 0x0 ;  /* 0x000000000000781c */ /* 0x000fda0003f0f008 */
[----:B------:R-:W-:Y:S05]  /*23c0*/  @!P0 BRA `(.L_x_26) ;  /* 0x0000000400f48947 */ /* 0x000fea0003800000 */
[----:B01----:R-:W-:Y:S01]  /*23d0*/  IMAD.U32 R18, RZ, RZ, UR14 ;  /* 0x0000000eff127e24 */ /* 0x003fe2000f8e00ff */
[----:B------:R-:W-:Y:S01]  /*23e0*/  ULDC UR23, c[0x0][0x50c] ;  /* 0x0001430000177ab9 */ /* 0x000fe20000000800 */
[----:B------:R-:W-:-:S07]  /*23f0*/  IMAD.U32 R19, RZ, RZ, UR5 ;  /* 0x00000005ff137e24 */ /* 0x000fce000f8e00ff */
.L_x_34:
[----:B------:R-:W-:-:S13]  /*2400*/  ISETP.NE.AND P1, PT, R148, 0x3, PT ;  /* 0x000000039400780c */ /* 0x000fda0003f25270 */
[----:B------:R-:W-:Y:S05]  /*2410*/  @!P1 BRA `(.L_x_27) ;  /* 0x0000000000049947 */ /* 0x000fea0003800000 */
[----:B------:R-:W-:Y:S01]  /*2420*/  BPT.TRAP 0x1 ;  /* 0x000000040000795c */ /* 0x000fe20000300000 */
.L_x_27:
[----:B------:R-:W-:Y:S01]  /*2430*/  ULEA UR9, UR17, UR12, 0x3 ;  /* 0x0000000c11097291 */ /* 0x000fe2000f8e183f */
[----:B------:R-:W-:-:S08]  /*2440*/  SHF.L.U32 R20, R152, 0x1f, RZ ;  /* 0x0000001f98147819 */ /* 0x000fd000000006ff */
[----:B------:R0:W1:Y:S01]  /*2450*/  SYNCS.PHASECHK.TRANS64.TRYWAIT P0, [UR9], R20 ;  /* 0x00000014ff0075a7 */ /* 0x0000620008000149 */
[----:B------:R-:W-:Y:S05]  /*2460*/  @!P1 BRA `(.L_x_28) ;  /* 0x0000000000049947 */ /* 0x000fea0003800000 */
[----:B------:R-:W-:Y:S01]  /*2470*/  BPT.TRAP 0x1 ;  /* 0x000000040000795c */ /* 0x000fe20000300000 */
.L_x_28:
[----:B-1----:R-:W-:Y:S05]  /*2480*/  @P0 BRA `(.L_x_29) ;  /* 0x0000000000080947 */ /* 0x002fea0003800000 */
[----:B------:R-:W1:Y:S02]  /*2490*/  SYNCS.PHASECHK.TRANS64.TRYWAIT P0, [UR9], R20 ;  /* 0x00000014ff0075a7 */ /* 0x000e640008000149 */
[----:B-1----:R-:W-:Y:S05]  /*24a0*/  @!P0 BRA `(.L_x_30) ;  /* 0x0000006c00588947 */ /* 0x002fea0003800000 */
.L_x_29:
[----:B------:R-:W-:Y:S01]  /*24b0*/  UIADD3 UR9, UR12, 0x180, URZ ;  /* 0x000001800c097890 */ /* 0x000fe2000fffe03f */
[----:B------:R-:W-:Y:S01]  /*24c0*/  WARPGROUP.ARRIVE ;  /* 0x00000000000079c5 */ /* 0x000fe20000000000 */
[----:B------:R-:W-:Y:S02]  /*24d0*/  UIADD3 UR10, UR12, 0x2980, URZ ;  /* 0x000029800c0a7890 */ /* 0x000fe4000fffe03f */
[----:B------:R-:W-:Y:S02]  /*24e0*/  UISETP.NE.AND UP0, UPT, UR7, URZ, UPT ;  /* 0x0000003f0700728c */ /* 0x000fe4000bf05270 */
[----:B------:R-:W-:Y:S02]  /*24f0*/  USHF.R.U32.HI UR9, URZ, 0x4, UR9 ;  /* 0x000000043f097899 */ /* 0x000fe40008011609 */
[----:B------:R-:W-:Y:S02]  /*2500*/  USHF.R.U32.HI UR10, URZ, 0x4, UR10 ;  /* 0x000000043f0a7899 */ /* 0x000fe4000801160a */
[----:B------:R-:W-:-:S02]  /*2510*/  USEL UR8, UR8, URZ, !UP0 ;  /* 0x0000003f08087287 */ /* 0x000fc4000c000000 */
[----:B------:R-:W-:Y:S02]  /*2520*/  ULOP3.LUT UR9, UR9, 0x3fff, URZ, 0xc0, !UPT ;  /* 0x00003fff09097892 */ /* 0x000fe4000f8ec03f */
[----:B------:R-:W-:Y:S02]  /*2530*/  ULOP3.LUT UR10, UR10, 0x3fff, URZ, 0xc0, !UPT ;  /* 0x00003fff0a0a7892 */ /* 0x000fe4000f8ec03f */
[----:B------:R-:W-:Y:S02]  /*2540*/  UISETP.NE.U32.AND UP0, UPT, UR8, URZ, UPT ;  /* 0x0000003f0800728c */ /* 0x000fe4000bf05070 */
[----:B------:R-:W-:Y:S02]  /*2550*/  ULOP3.LUT UR8, UR9, 0x10000, URZ, 0xfc, !UPT ;  /* 0x0001000009087892 */ /* 0x000fe4000f8efc3f */
[----:B------:R-:W-:Y:S02]  /*2560*/  ULOP3.LUT UR10, UR10, 0x10000, URZ, 0xfc, !UPT ;  /* 0x000100000a0a7892 */ /* 0x000fe4000f8efc3f */
[----:B------:R-:W-:-:S02]  /*2570*/  ULEA UR8, UR17, UR8, 0x7 ;  /* 0x0000000811087291 */ /* 0x000fc4000f8e383f */
[----:B------:R-:W-:Y:S01]  /*2580*/  ULEA UR10, UR17, UR10, 0x8 ;  /* 0x0000000a110a7291 */ /* 0x000fe2000f8e403f */
[----:B------:R-:W-:Y:S01]  /*2590*/  UMOV UR9, 0xc0000010 ;  /* 0xc000001000097882 */ /* 0x000fe20000000000 */
[----:B------:R-:W-:Y:S01]  /*25a0*/  UMOV UR11, 0xc0000010 ;  /* 0xc0000010000b7882 */ /* 0x000fe20000000000 */
[----:B------:R-:W-:-:S06]  /*25b0*/  UIADD3 UR6, UR6, 0x1, URZ ;  /* 0x0000000106067890 */ /* 0x000fcc000fffe03f */
[----:B------:R-:W-:Y:S01]  /*25c0*/  QGMMA.64x128x32.F32.E5M2.E5M2 R24, gdesc[UR8], R24, UP0, gsb0 ;  /* 0x01e00000081879f3 */ /* 0x000fe2000b803818 */
[----:B------:R-:W-:-:S04]  /*25d0*/  UISETP.NE.AND UP0, UPT, UR6, UR23, UPT ;  /* 0x000000170600728c */ /* 0x000fc8000bf05270 */
[----:B------:R-:W-:-:S06]  /*25e0*/  USEL UR7, URZ, 0x1, UP0 ;  /* 0x000000013f077887 */ /* 0x000fcc0008000000 */
[----:B------:R-:W-:Y:S01]  /*25f0*/  ISETP.NE.AND P0, PT, RZ, UR7, PT ;  /* 0x00000007ff007c0c */ /* 0x000fe2000bf05270 */
[----:B------:R-:W-:-:S12]  /*2600*/  WARPGROUP.DEPBAR.LE gsb0, 0x1 ;  /* 0x00008000000079c5 */ /* 0x000fd80000010100 */
[----:B------:R-:W-:Y:S05]  /*2610*/  @!P0 BRA `(.L_x_31) ;  /* 0x0000000400088947 */ /* 0x000fea0003800000 */
[----:B------:R-:W-:Y:S02]  /*2620*/  WARPGROUP.DEPBAR.LE gsb0, 0x0 ;  /* 0x00008000000079c5 */ /* 0x000fe40000010000 */
[----:B------:R-:W-:-:S01]  /*2630*/  FADD R151, R24, R151 ;  /* 0x0000009718977221 */ /* 0x000fc20000000000 */
[----:B------:R-:W-:Y:S01]  /*2640*/  FADD R146, R25, R146 ;  /* 0x0000009219927221 */ /* 0x000fe20000000000 */
        /* <DEDUP_REMOVED lines=62> */
[----:B------:R-:W-:-:S06]  /*2a30*/  UMOV UR6, URZ ;  /* 0x0000003f00067c82 */ /* 0x000fcc0008000000 */
.L_x_31:
[----:B------:R-:W-:Y:S05]  /*2a40*/  @!P1 BRA `(.L_x_32) ;  /* 0x0000000000049947 */ /* 0x000fea0003800000 */
[----:B------:R-:W-:Y:S01]  /*2a50*/  BPT.TRAP 0x1 ;  /* 0x000000040000795c */ /* 0x000fe20000300000 */
.L_x_32:
[----:B------:R-:W-:-:S13]  /*2a60*/  ISETP.NE.AND P0, PT, R13, RZ, PT ;  /* 0x000000ff0d00720c */ /* 0x000fda0003f05270 */
[----:B01----:R-:W-:-:S05]  /*2a70*/  @P0 LEA R20, R19, UR12, 0x3 ;  /* 0x0000000c13140c11 */ /* 0x003fca000f8e18ff */
[----:B------:R-:W-:-:S05]  /*2a80*/  @P0 VIADD R21, R20, 0x28 ;  /* 0x0000002814150836 */ /* 0x000fca0000000000 */
[----:B------:R-:W-:-:S04]  /*2a90*/  @P0 PRMT R21, R12, 0x654, R21 ;  /* 0x000006540c150816 */ /* 0x000fc80000000015 */
[----:B------:R0:W-:Y:S01]  /*2aa0*/  @P0 SYNCS.ARRIVE.TRANS64.RED.A1T0 RZ, [R21+URZ], RZ ;  /* 0x000000ff15ff09a7 */ /* 0x0001e2000810043f */
[----:B------:R-:W-:-:S13]  /*2ab0*/  ISETP.GT.U32.AND P0, PT, R7, 0x1, PT ;  /* 0x000000010700780c */ /* 0x000fda0003f04070 */
[----:B0-----:R-:W-:Y:S05]  /*2ac0*/  @P0 BRA `(.L_x_33) ;  /* 0x0000000000040947 */ /* 0x001fea0003800000 */
[----:B------:R-:W-:Y:S01]  /*2ad0*/  BPT.TRAP 0x1 ;  /* 0x000000040000795c */ /* 0x000fe20000300000 */
.L_x_33:
[----:B------:R-:W-:Y:S01]  /*2ae0*/  UIADD3 UR17, UR17, 0x1, URZ ;  /* 0x0000000111117890 */ /* 0x000fe2000fffe03f */
[C---:B------:R-:W-:Y:S01]  /*2af0*/  ISETP.GT.AND P1, PT, R18.reuse, 0x1, PT ;  /* 0x000000011200780c */ /* 0x040fe20003f24270 */
[----:B------:R-:W-:Y:S02]  /*2b00*/  VIADD R19, R19, 0x1 ;  /* 0x0000000113137836 */ /* 0x000fe40000000000 */
[----:B------:R-:W-:Y:S01]  /*2b10*/  UISETP.NE.AND UP0, UPT, UR17, 0x5, UPT ;  /* 0x000000051100788c */ /* 0x000fe2000bf05270 */
[----:B------:R-:W-:Y:S02]  /*2b20*/  VIADD R18, R18, 0xffffffff ;  /* 0xffffffff12127836 */ /* 0x000fe40000000000 */
[C---:B------:R-:W-:Y:S01]  /*2b30*/  ISETP.NE.AND P0, PT, R19.reuse, 0x5, PT ;  /* 0x000000051300780c */ /* 0x040fe20003f05270 */
[----:B------:R-:W-:Y:S02]  /*2b40*/  USEL UR8, URZ, 0x1, UP0 ;  /* 0x000000013f087887 */ /* 0x000fe40008000000 */
[----:B------:R-:W-:Y:S01]  /*2b50*/  USEL UR17, UR17, URZ, UP0 ;  /* 0x0000003f11117287 */ /* 0x000fe20008000000 */
[----:B------:R-:W-:-:S03]  /*2b60*/  SEL R19, R19, RZ, P0 ;  /* 0x000000ff13137207 */ /* 0x000fc60000000000 */
[----:B------:R-:W-:Y:S01]  /*2b70*/  LOP3.LUT R152, R152, UR8, RZ, 0x3c, !PT ;  /* 0x0000000898987c12 */ /* 0x000fe2000f8e3cff */
[----:B------:R-:W-:Y:S01]  /*2b80*/  UMOV UR8, 0x1 ;  /* 0x0000000100087882 */ /* 0x000fe20000000000 */
[----:B------:R-:W-:Y:S06]  /*2b90*/  @P1 BRA `(.L_x_34) ;  /* 0xfffffff800181947 */ /* 0x000fec000383ffff */
.L_x_26:
[----:B------:R-:W-:Y:S01]  /*2ba0*/  UISETP.NE.AND UP0, UPT, UR6, URZ, UPT ;  /* 0x0000003f0600728c */ /* 0x000fe2000bf05270 */
[----:B01----:R-:W0:Y:S01]  /*2bb0*/  LDC R18, c[0x0][0x28c] ;  /* 0x0000a300ff127b82 */ /* 0x003e220000000800 */
[----:B------:R-:W-:Y:S02]  /*2bc0*/  IMAD.U32 R19, RZ, RZ, UR22 ;  /* 0x00000016ff137e24 */ /* 0x000fe4000f8e00ff */
[----:B------:R-:W-:-:S06]  /*2bd0*/  USEL UR6, URZ, 0x1, !UP0 ;  /* 0x000000013f067887 */ /* 0x000fcc000c000000 */
[----:B------:R-:W-:-:S13]  /*2be0*/  ISETP.NE.AND P0, PT, RZ, UR6, PT ;  /* 0x00000006ff007c0c */ /* 0x000fda000bf05270 */
[----:B------:R-:W-:Y:S05]  /*2bf0*/  @!P0 BRA `(.L_x_35) ;  /* 0x0000000400048947 */ /* 0x000fea0003800000 */
[----:B------:R-:W-:Y:S02]  /*2c00*/  WARPGROUP.DEPBAR.LE gsb0, 0x0 ;  /* 0x00008000000079c5 */ /* 0x000fe40000010000 */
[----:B------:R-:W-:Y:S01]  /*2c10*/  FADD R151, R24, R151 ;  /* 0x0000009718977221 */ /* 0x000fe20000000000 */
        /* <DEDUP_REMOVED lines=62> */
[----:B------:R-:W-:-:S07]  /*3000*/  FADD R88, R88, R87 ;  /* 0x0000005758587221 */ /* 0x000fce0000000000 */
.L_x_35:
[----:B0-----:R-:W-:Y:S01]  /*3010*/  ISETP.GE.AND P0, PT, R18, 0x1, PT ;  /* 0x000000011200780c */ /* 0x001fe20003f06270 */
[----:B------:R0:W-:Y:S01]  /*3020*/  SYNCS.ARRIVE.TRANS64.A1T0 RZ, [R19+UR21], RZ ;  /* 0x000000ff13ff79a7 */ /* 0x0001e20008100015 */
[----:B------:R-:W-:-:S11]  /*3030*/  WARPGROUP.DEPBAR.LE gsb0, 0x0 ;  /* 0x00008000000079c5 */ /* 0x000fd60000010000 */
[----:B------:R-:W-:Y:S05]  /*3040*/  @!P0 BRA `(.L_x_36) ;  /* 0x0000000000488947 */ /* 0x000fea0003800000 */
[----:B------:R-:W-:-:S13]  /*3050*/  ISETP.NE.AND P0, PT, R148, 0x3, PT ;  /* 0x000000039400780c */ /* 0x000fda0003f05270 */
[----:B------:R-:W-:Y:S05]  /*3060*/  @!P0 BRA `(.L_x_37) ;  /* 0x0000000000048947 */ /* 0x000fea0003800000 */
[----:B------:R-:W-:Y:S01]  /*3070*/  BPT.TRAP 0x1 ;  /* 0x000000040000795c */ /* 0x000fe20000300000 */
.L_x_37:
[----:B------:R-:W-:-:S13]  /*3080*/  ISETP.NE.AND P0, PT, R13, RZ, PT ;  /* 0x000000ff0d00720c */ /* 0x000fda0003f05270 */
[----:B------:R-:W-:-:S05]  /*3090*/  VOTEU.ANY UP0, P0 ;  /* 0x00000000003f7886 */ /* 0x000fca0000000100 */
[----:B------:R-:W-:-:S06]  /*30a0*/  @UP0 UIADD3 UR6, UR14, UR5, URZ ;  /* 0x000000050e060290 */ /* 0x000fcc000fffe03f */
[----:B------:R-:W-:Y:S02]  /*30b0*/  IMAD.U32 R18, RZ, RZ, UR6 ;  /* 0x00000006ff127e24 */ /* 0x000fe4000f8e00ff */
[----:B------:R-:W-:Y:S02]  /*30c0*/  IMAD.U32 R21, RZ, RZ, UR6 ;  /* 0x00000006ff157e24 */ /* 0x000fe4000f8e00ff */
[----:B0-----:R-:W-:-:S05]  /*30d0*/  @P0 IMAD.WIDE.U32 R18, R18, -0x33333333, RZ ;  /* 0xcccccccd12120825 */ /* 0x001fca00078e00ff */
[----:B------:R-:W-:-:S05]  /*30e0*/  @P0 SHF.R.U32.HI R18, RZ, 0x2, R19 ;  /* 0x00000002ff120819 */ /* 0x000fca0000011613 */
[----:B------:R-:W-:-:S05]  /*30f0*/  @P0 IMAD R18, R18, -0x5, R21 ;  /* 0xfffffffb12120824 */ /* 0x000fca00078e0215 */
[----:B------:R-:W-:-:S05]  /*3100*/  @P0 LEA R18, R18, UR12, 0x3 ;  /* 0x0000000c12120c11 */ /* 0x000fca000f8e18ff */
[----:B------:R-:W-:-:S05]  /*3110*/  @P0 VIADD R19, R18, 0x28 ;  /* 0x0000002812130836 */ /* 0x000fca0000000000 */
[----:B------:R-:W-:-:S04]  /*3120*/  @P0 PRMT R19, R12, 0x654, R19 ;  /* 0x000006540c130816 */ /* 0x000fc80000000013 */
[----:B------:R1:W-:Y:S01]  /*3130*/  @P0 SYNCS.ARRIVE.TRANS64.RED.A1T0 RZ, [R19+URZ], RZ ;  /* 0x000000ff13ff09a7 */ /* 0x0003e2000810043f */
[----:B------:R-:W-:-:S13]  /*3140*/  ISETP.GT.U32.AND P0, PT, R7, 0x1, PT ;  /* 0x000000010700780c */ /* 0x000fda0003f04070 */
[----:B-1----:R-:W-:Y:S05]  /*3150*/  @P0 BRA `(.L_x_36) ;  /* 0x0000000000040947 */ /* 0x002fea0003800000 */
[----:B------:R-:W-:Y:S01]  /*3160*/  BPT.TRAP 0x1 ;  /* 0x000000040000795c */ /* 0x000fe20000300000 */
.L_x_36:
[----:B------:R-:W-:Y:S01]  /*3170*/  SHF.L.U32 R18, R150, 0x1f, RZ ;  /* 0x0000001f96127819 */ /* 0x000fe200000006ff */
[----:B------:R-:W-:Y:S01]  /*3180*/  UIADD3 UR5, UR20, UR5, URZ ;  /* 0x0000000514057290 */ /* 0x000fe2000fffe03f */
[----:B------:R-:W1:Y:S01]  /*3190*/  LDC R29, c[0x0][0x288] ;  /* 0x0000a200ff1d7b82 */ /* 0x000e620000000800 */
[----:B------:R-:W-:Y:S01]  /*31a0*/  UISETP.GE.U32.AND UP1, UPT, UR20, 0x5, UPT ;  /* 0x000000051400788c */ /* 0x000fe2000bf26070 */
[----:B------:R-:W-:Y:S01]  /*31b0*/  IMAD.SHL.U32 R26, R16, 0x2, RZ ;  /* 0x00000002101a7824 */ /* 0x000fe200078e00ff */
[----:B------:R-:W-:Y:S02]  /*31c0*/  UISETP.GT.U32.AND UP0, UPT, UR5, 0x4, UPT ;  /* 0x000000040500788c */ /* 0x000fe4000bf04070 */
[----:B------:R-:W-:Y:S02]  /*31d0*/  UIMAD.WIDE.U32 UR6, UR5, -0x33333333, URZ ;  /* 0xcccccccd050678a5 */ /* 0x000fe4000f8e003f */
[----:B------:R-:W-:Y:S01]  /*31e0*/  UISETP.LT.U32.AND UP0, UPT, UR20, 0x5, UP0 ;  /* 0x000000051400788c */ /* 0x000fe20008701070 */
[----:B------:R-:W4:Y:S01]  /*31f0*/  SYNCS.PHASECHK.TRANS64.TRYWAIT P0, [UR15+0x8], R18 ;  /* 0x00000812ff0075a7 */ /* 0x000f22000800014f */
[----:B------:R-:W-:Y:S01]  /*3200*/  USHF.R.U32.HI UR6, URZ, 0x2, UR7 ;  /* 0x000000023f067899 */ /* 0x000fe20008011607 */
[----:B------:R-:W-:Y:S01]  /*3210*/  SHF.R.S32.HI R27, RZ, 0x1f, R26 ;  /* 0x0000001fff1b7819 */ /* 0x000fe2000001141a */
[----:B------:R-:W-:-:S02]  /*3220*/  USEL UR8, URZ, 0x1, !UP0 ;  /* 0x000000013f087887 */ /* 0x000fc4000c000000 */
[----:B------:R-:W-:Y:S02]  /*3230*/  UIMAD UR5, UR6, -0x5, UR5 ;  /* 0xfffffffb060578a4 */ /* 0x000fe4000f8e0205 */
[----:B------:R-:W-:-:S04]  /*3240*/  ULOP3.LUT UR4, UR4, UR8, URZ, 0x3c, !UPT ;  /* 0x0000000804047292 */ /* 0x000fc8000f8e3c3f */
[----:B------:R-:W-:Y:S01]  /*3250*/  @UP1 ULOP3.LUT UR4, UR4, 0x1, UR6, 0x78, !UPT ;  /* 0x0000000104041892 */ /* 0x000fe2000f8e7806 */
[----:B-1--4-:R-:W-:Y:S11]  /*3260*/  @!P0 BRA `(.L_x_38) ;  /* 0x0000006000008947 */ /* 0x012ff60003800000 */
.L_x_197:
[----:B------:R-:W-:Y:S01]  /*3270*/  IMAD.SHL.U32 R28, R6, 0x40, RZ ;  /* 0x00000040061c7824 */ /* 0x000fe200078e00ff */
[----:B------:R-:W-:Y:S01]  /*3280*/  ULDC UR8, c[0x0][0x284] ;  /* 0x0000a10000087ab9 */ /* 0x000fe20000000800 */
[----:B------:R-:W-:Y:S01]  /*3290*/  IMAD.SHL.U32 R33, R5, 0x80, RZ ;  /* 0x0000008005217824 */ /* 0x000fe200078e00ff */
[----:B------:R-:W-:Y:S01]  /*32a0*/  SHF.R.S32.HI R34, RZ, 0x1f, R4 ;  /* 0x0000001fff227819 */ /* 0x000fe20000011404 */
[----:B------:R-:W-:Y:S01]  /*32b0*/  ULDC.64 UR6, c[0x0][0x5d0] ;  /* 0x0001740000067ab9 */ /* 0x000fe20000000a00 */
[----:B------:R-:W-:Y:S01]  /*32c0*/  ISETP.GE.AND P0, PT, R28, UR8, PT ;  /* 0x000000081c007c0c */ /* 0x000fe2000bf06270 */
[----:B0-----:R-:W-:Y:S01]  /*32d0*/  IMAD.WIDE.U32 R18, R4, UR6, R26 ;  /* 0x0000000604127c25 */ /* 0x001fe2000f8e001a */
[----:B------:R-:W-:Y:S02]  /*32e0*/  SHF.R.S32.HI R32, RZ, 0x1f, R33 ;  /* 0x0000001fff207819 */ /* 0x000fe40000011421 */
[C---:B------:R-:W-:Y:S01]  /*32f0*/  ISETP.GE.OR P0, PT, R33.reuse, R29, P0 ;  /* 0x0000001d2100720c */ /* 0x040fe20000706670 */
[----:B------:R-:W-:Y:S01]  /*3300*/  IMAD R5, R34, UR6, RZ ;  /* 0x0000000622057c24 */ /* 0x000fe2000f8e02ff */
[----:B------:R-:W-:-:S03]  /*3310*/  IADD3 R18, P1, R33, R18, RZ ;  /* 0x0000001221127210 */ /* 0x000fc60007f3e0ff */
[----:B------:R-:W-:-:S05]  /*3320*/  IMAD R5, R4, UR7, R5 ;  /* 0x0000000704057c24 */ /* 0x000fca000f8e0205 */
[----:B------:R-:W-:-:S03]  /*3330*/  IADD3.X R19, R32, R19, R5, P1, !PT ;  /* 0x0000001320137210 */ /* 0x000fc60000ffe405 */
[----:B------:R-:W-:Y:S05]  /*3340*/  @P0 BRA `(.L_x_39) ;  /* 0x0000004400b80947 */ /* 0x000fea0003800000 */
[----:B------:R-:W0:Y:S01]  /*3350*/  LDC.64 R30, c[0x0][0x5c8] ;  /* 0x00017200ff1e7b82 */ /* 0x000e220000000a00 */
[----:B------:R-:W-:Y:S01]  /*3360*/  IMAD.WIDE R24, R6, 0x40, R10 ;  /* 0x0000004006187825 */ /* 0x000fe200078e020a */
[----:B------:R-:W-:Y:S01]  /*3370*/  ULDC.64 UR6, c[0x0][0x5c0] ;  /* 0x0001700000067ab9 */ /* 0x000fe20000000a00 */
[----:B------:R-:W-:Y:S02]  /*3380*/  BSSY B0, `(.L_x_39) ;  /* 0x000046a000007945 */ /* 0x000fe40003800000 */
[----:B------:R-:W-:-:S04]  /*3390*/  IMAD R6, R16, -0x2, R29 ;  /* 0xfffffffe10067824 */ /* 0x000fc800078e021d */
[----:B------:R-:W-:Y:S02]  /*33a0*/  IMAD.IADD R6, R6, 0x1, -R33 ;  /* 0x0000000106067824 */ /* 0x000fe400078e0a21 */
[-C--:B0-----:R-:W-:Y:S02]  /*33b0*/  IMAD R5, R25, R30.reuse, RZ ;  /* 0x0000001e19057224 */ /* 0x081fe400078e02ff */
[----:B------:R-:W-:-:S04]  /*33c0*/  IMAD.WIDE.U32 R18, R24, R30, R18 ;  /* 0x0000001e18127225 */ /* 0x000fc800078e0012 */
[----:B------:R-:W-:Y:S01]  /*33d0*/  IMAD R21, R24, R31, R5 ;  /* 0x0000001f18157224 */ /* 0x000fe200078e0205 */
[----:B------:R-:W-:Y:S02]  /*33e0*/  LEA R5, P0, R30, R18, 0x3 ;  /* 0x000000121e057211 */ /* 0x000fe400078018ff */
[----:B------:R-:W-:Y:S01]  /*33f0*/  IADD3 R20, P1, R18, UR6, RZ ;  /* 0x0000000612147c10 */ /* 0x000fe2000ff3e0ff */
[----:B------:R-:W-:Y:S01]  /*3400*/  IMAD.IADD R21, R19, 0x1, R21 ;  /* 0x0000000113157824 */ /* 0x000fe200078e0215 */
[----:B------:R-:W-:-:S04]  /*3410*/  IADD3 R18, P3, R5, UR6, RZ ;  /* 0x0000000605127c10 */ /* 0x000fc8000ff7e0ff */
[----:B------:R-:W-:Y:S01]  /*3420*/  LEA.HI.X R5, R30, R21, R31, 0x3, P0 ;  /* 0x000000151e057211 */ /* 0x000fe200000f1c1f */
[----:B------:R-:W-:Y:S01]  /*3430*/  IMAD.IADD R30, R17, 0x1, -R28 ;  /* 0x00000001111e7824 */ /* 0x000fe200078e0a1c */
[----:B---3-5:R-:W-:Y:S02]  /*3440*/  FSETP.NEU.AND P0, PT, R15, RZ, PT ;  /* 0x000000ff0f00720b */ /* 0x028fe40003f0d000 */
[----:B------:R-:W-:Y:S02]  /*3450*/  IADD3.X R21, R21, UR7, RZ, P1, !PT ;  /* 0x0000000715157c10 */ /* 0x000fe40008ffe4ff */
[----:B------:R-:W-:-:S09]  /*3460*/  IADD3.X R19, R5, UR7, RZ, P3, !PT ;  /* 0x0000000705137c10 */ /* 0x000fd20009ffe4ff */
[----:B------:R-:W-:Y:S05]  /*3470*/  @!P0 BRA `(.L_x_40) ;  /* 0x0000003400608947 */ /* 0x000fea0003800000 */
[----:B------:R-:W-:Y:S01]  /*3480*/  ULDC.64 UR6, c[0x0][0x5b8] ;  /* 0x00016e0000067ab9 */ /* 0x000fe20000000a00 */
[----:B------:R-:W-:Y:S01]  /*3490*/  ULDC.64 UR8, c[0x0][0x5a8] ;  /* 0x00016a0000087ab9 */ /* 0x000fe20000000a00 */
[----:B------:R-:W-:Y:S01]  /*34a0*/  IMAD.WIDE.U32 R26, R4, UR6, R26 ;  /* 0x00000006041a7c25 */ /* 0x000fe2000f8e001a */
[----:B------:R-:W-:Y:S01]  /*34b0*/  BSSY B1, `(.L_x_41) ;  /* 0x0000010000017945 */ /* 0x000fe20003800000 */
[----:B------:R-:W-:Y:S02]  /*34c0*/  PRMT R28, RZ, 0x7610, R28 ;  /* 0x00007610ff1c7816 */ /* 0x000fe4000000001c */
[----:B------:R-:W-:Y:S01]  /*34d0*/  IMAD R5, R34, UR6, RZ ;  /* 0x0000000622057c24 */ /* 0x000fe2000f8e02ff */
[----:B------:R-:W-:-:S03]  /*34e0*/  IADD3 R26, P0, R33, R26, RZ ;  /* 0x0000001a211a7210 */ /* 0x000fc60007f1e0ff */
[----:B------:R-:W-:Y:S01]  /*34f0*/  IMAD R5, R4, UR7, R5 ;  /* 0x0000000704057c24 */ /* 0x000fe2000f8e0205 */
[----:B------:R-:W-:Y:S02]  /*3500*/  ULDC.64 UR6, c[0x0][0x5b0] ;  /* 0x00016c0000067ab9 */ /* 0x000fe40000000a00 */
[----:B------:R-:W-:Y:S02]  /*3510*/  IMAD R29, R25, UR6, RZ ;  /* 0x00000006191d7c24 */ /* 0x000fe4000f8e02ff */
[----:B------:R-:W-:Y:S02]  /*3520*/  IADD3.X R27, R32, R27, R5, P0, !PT ;  /* 0x0000001b201b7210 */ /* 0x000fe400007fe405 */
[----:B------:R-:W-:Y:S01]  /*3530*/  ISETP.GE.AND P0, PT, R30, 0x1, PT ;  /* 0x000000011e00780c */ /* 0x000fe20003f06270 */
[C---:B------:R-:W-:Y:S02]  /*3540*/  IMAD R29, R24.reuse, UR7, R29 ;  /* 0x00000007181d7c24 */ /* 0x040fe4000f8e021d */
[----:B------:R-:W-:Y:S01]  /*3550*/  IMAD.WIDE.U32 R4, R24, UR6, R26 ;  /* 0x0000000618047c25 */ /* 0x000fe2000f8e001a */
[----:B------:R-:W-:-:S02]  /*3560*/  ISETP.LT.OR P4, PT, R6, 0x1, !P0 ;  /* 0x000000010600780c */ /* 0x000fc40004781670 */
[----:B------:R-:W-:-:S04]  /*3570*/  IADD3 R4, P1, R4, UR8, RZ ;  /* 0x0000000804047c10 */ /* 0x000fc8000ff3e0ff */
[----:B------:R-:W-:-:S07]  /*3580*/  IADD3.X R5, R5, UR9, R29, P1, !PT ;  /* 0x0000000905057c10 */ /* 0x000fce0008ffe41d */
[----:B------:R-:W-:Y:S05]  /*3590*/  @P4 BRA `(.L_x_42) ;  /* 0x0000000000044947 */ /* 0x000fea0003800000 */
[----:B------:R0:W5:Y:S02]  /*35a0*/  LDG.E.U8 R28, desc[UR18][R4.64] ;  /* 0x00000012041c7981 */ /* 0x000164000c1e1100 */
.L_x_42:
[----:B------:R-:W-:Y:S05]  /*35b0*/  BSYNC B1 ;  /* 0x0000000000017941 */ /* 0x000fea0003800000 */
.L_x_41:
[----:B-----5:R-:W-:Y:S01]  /*35c0*/  LOP3.LUT R28, R28, 0xff, RZ, 0xc0, !PT ;  /* 0x000000ff1c1c7812 */ /* 0x020fe200078ec0ff */
[----:B------:R-:W-:Y:S01]  /*35d0*/  BSSY B1, `(.L_x_43) ;  /* 0x000000b000017945 */ /* 0x000fe20003800000 */
[----:B------:R-:W-:Y:S02]  /*35e0*/  ISETP.LT.OR P3, PT, R6, 0x2, !P0 ;  /* 0x000000020600780c */ /* 0x000fe40004761670 */
[----:B------:R-:W-:-:S05]  /*35f0*/  F2FP.F16.E5M2.UNPACK_B R28, R28 ;  /* 0x0000001cff1c723e */ /* 0x000fca00020004ff */
[----:B------:R-:W-:-:S05]  /*3600*/  HADD2.F32 R28, -RZ, R28.H0_H0 ;  /* 0x2000001cff1c7230 */ /* 0x000fca0000004100 */
[----:B------:R-:W-:-:S04]  /*3610*/  FMUL R28, R28, R15 ;  /* 0x0000000f1c1c7220 */ /* 0x000fc80000400000 */
[----:B--2---:R-:W-:-:S05]  /*3620*/  FFMA R28, R151, R14, R28 ;  /* 0x0000000e971c7223 */ /* 0x004fca000000001c */
[----:B------:R-:W-:Y:S02]  /*3630*/  F2FP.SATFINITE.E5M2.F32.PACK_AB_MERGE_C R29, RZ, R28, RZ ;  /* 0x0000001cff1d723e */ /* 0x000fe400048060ff */
[----:B------:R-:W-:-:S03]  /*3640*/  PRMT R28, RZ, 0x7610, R28 ;  /* 0x00007610ff1c7816 */ /* 0x000fc6000000001c */
[----:B------:R1:W-:Y:S01]  /*3650*/  @!P4 STG.E.U8 desc[UR18][R20.64], R29 ;  /* 0x0000001d1400c986 */ /* 0x0003e2000c101112 */
[----:B------:R-:W-:Y:S05]  /*3660*/  @P3 BRA `(.L_x_44) ;  /* 0x0000000000043947 */ /* 0x000fea0003800000 */
[----:B------:R2:W5:Y:S02]  /*3670*/  LDG.E.U8 R28, desc[UR18][R4.64+0x1] ;  /* 0x00000112041c7981 */ /* 0x000564000c1e1100 */
.L_x_44:
[----:B------:R-:W-:Y:S05]  /*3680*/  BSYNC B1 ;  /* 0x0000000000017941 */ /* 0x000fea0003800000 */
.L_x_43:
[----:B-----5:R-:W-:Y:S01]  /*3690*/  LOP3.LUT R28, R28, 0xff, RZ, 0xc0, !PT ;  /* 0x000000ff1c1c7812 */ /* 0x020fe200078ec0ff */
[----:B------:R-:W-:Y:S01]  /*36a0*/  BSSY B1, `(.L_x_45) ;  /* 0x0000013000017945 */ /* 0x000fe20003800000 */
[----:B-1----:R-:W-:Y:S02]  /*36b0*/  IADD3 R29, P1, R24, 0x8, RZ ;  /* 0x00000008181d7810 */ /* 0x002fe40007f3e0ff */
[----:B------:R-:W-:-:S03]  /*36c0*/  F2FP.F16.E5M2.UNPACK_B R28, R28 ;  /* 0x0000001cff1c723e */ /* 0x000fc600020004ff */
[----:B------:R-:W-:Y:S01]  /*36d0*/  IMAD.X R24, RZ, RZ, R25, P1 ;  /* 0x000000ffff187224 */ /* 0x000fe200008e0619 */
[----:B------:R-:W-:Y:S01]  /*36e0*/  ISETP.GE.AND P1, PT, R30, 0x9, PT ;  /* 0x000000091e00780c */ /* 0x000fe20003f26270 */
[----:B------:R-:W-:Y:S02]  /*36f0*/  HADD2.F32 R28, -RZ, R28.H0_H0 ;  /* 0x2000001cff1c7230 */ /* 0x000fe40000004100 */
[----:B------:R-:W-:Y:S01]  /*3700*/  IMAD R24, R24, UR6, RZ ;  /* 0x0000000618187c24 */ /* 0x000fe2000f8e02ff */
[----:B------:R-:W-:Y:S01]  /*3710*/  ISETP.LT.OR P5, PT, R6, 0x1, !P1 ;  /* 0x000000010600780c */ /* 0x000fe20004fa1670 */
[----:B------:R-:W-:-:S04]  /*3720*/  IMAD.WIDE.U32 R26, R29, UR6, R26 ;  /* 0x000000061d1a7c25 */ /* 0x000fc8000f8e001a */
[----:B------:R-:W-:Y:S01]  /*3730*/  FMUL R25, R28, R15 ;  /* 0x0000000f1c197220 */ /* 0x000fe20000400000 */
[----:B------:R-:W-:-:S03]  /*3740*/  IMAD R29, R29, UR7, R24 ;  /* 0x000000071d1d7c24 */ /* 0x000fc6000f8e0218 */
[----:B------:R-:W-:Y:S01]  /*3750*/  FFMA R25, R146, R14, R25 ;  /* 0x0000000e92197223 */ /* 0x000fe20000000019 */
[----:B------:R-:W-:Y:S02]  /*3760*/  IADD3 R24, P4, R26, UR8, RZ ;  /* 0x000000081a187c10 */ /* 0x000fe4000ff9e0ff */
[----:B------:R-:W-:Y:S02]  /*3770*/  PRMT R26, RZ, 0x7610, R26 ;  /* 0x00007610ff1a7816 */ /* 0x000fe4000000001a */
[----:B------:R-:W-:Y:S02]  /*3780*/  F2FP.SATFINITE.E5M2.F32.PACK_AB_MERGE_C R31, RZ, R25, RZ ;  /* 0x00000019ff1f723e */ /* 0x000fe400048060ff */
[----:B------:R-:W-:-:S03]  /*3790*/  IADD3.X R25, R27, UR9, R29, P4, !PT ;  /* 0x000000091b197c10 */ /* 0x000fc6000a7fe41d */
[----:B------:R1:W-:Y:S01]  /*37a0*/  @!P3 STG.E.U8 desc[UR18][R20.64+0x1], R31 ;  /* 0x0000011f1400b986 */ /* 0x0003e2000c101112 */
[----:B------:R-:W-:Y:S05]  /*37b0*/  @P5 BRA `(.L_x_46) ;  /* 0x0000000000045947 */ /* 0x000fea0003800000 */
[----:B------:R3:W5:Y:S02]  /*37c0*/  LDG.E.U8 R26, desc[UR18][R24.64] ;  /* 0x00000012181a7981 */ /* 0x000764000c1e1100 */
.L_x_46:
[----:B------:R-:W-:Y:S05]  /*37d0*/  BSYNC B1 ;  /* 0x0000000000017941 */ /* 0x000fea0003800000 */
.L_x_45:
[----:B-----5:R-:W-:Y:S01]  /*37e0*/  LOP3.LUT R26, R26, 0xff, RZ, 0xc0, !PT ;  /* 0x000000ff1a1a7812 */ /* 0x020fe200078ec0ff */
[----:B------:R-:W-:Y:S01]  /*37f0*/  BSSY B1, `(.L_x_47) ;  /* 0x000000b000017945 */ /* 0x000fe20003800000 */
[----:B------:R-:W-:Y:S02]  /*3800*/  ISETP.LT.OR P3, PT, R6, 0x2, !P1 ;  /* 0x000000020600780c */ /* 0x000fe40004f61670 */
[----:B------:R-:W-:-:S05]  /*3810*/  F2FP.F16.E5M2.UNPACK_B R26, R26 ;  /* 0x0000001aff1a723e */ /* 0x000fca00020004ff */
[----:B------:R-:W-:-:S05]  /*3820*/  HADD2.F32 R26, -RZ, R26.H0_H0 ;  /* 0x2000001aff1a7230 */ /* 0x000fca0000004100 */
[----:B------:R-:W-:-:S04]  /*3830*/  FMUL R26, R26, R15 ;  /* 0x0000000f1a1a7220 */ /* 0x000fc80000400000 */
[----:B------:R-:W-:-:S05]  /*3840*/  FFMA R26, R149, R14, R26 ;  /* 0x0000000e951a7223 */ /* 0x000fca000000001a */
[----:B------:R-:W-:Y:S02]  /*3850*/  F2FP.SATFINITE.E5M2.F32.PACK_AB_MERGE_C R27, RZ, R26, RZ ;  /* 0x0000001aff1b723e */ /* 0x000fe400048060ff */
[----:B------:R-:W-:-:S03]  /*3860*/  PRMT R26, RZ, 0x7610, R26 ;  /* 0x00007610ff1a7816 */ /* 0x000fc6000000001a */
[----:B------:R4:W-:Y:S01]  /*3870*/  @!P5 STG.E.U8 desc[UR18][R18.64], R27 ;  /* 0x0000001b1200d986 */ /* 0x0009e2000c101112 */
[----:B------:R-:W-:Y:S05]  /*3880*/  @P3 BRA `(.L_x_48) ;  /* 0x0000000000043947 */ /* 0x000fea0003800000 */
[----:B------:R0:W5:Y:S02]  /*3890*/  LDG.E.U8 R26, desc[UR18][R24.64+0x1] ;  /* 0x00000112181a7981 */ /* 0x000164000c1e1100 */
.L_x_48:
[----:B------:R-:W-:Y:S05]  /*38a0*/  BSYNC B1 ;  /* 0x0000000000017941 */ /* 0x000fea0003800000 */
.L_x_47:
[----:B-----5:R-:W-:Y:S01]  /*38b0*/  LOP3.LUT R26, R26, 0xff, RZ, 0xc0, !PT ;  /* 0x000000ff1a1a7812 */ /* 0x020fe200078ec0ff */
[----:B------:R-:W-:Y:S01]  /*38c0*/  BSSY B1, `(.L_x_49) ;  /* 0x000000b000017945 */ /* 0x000fe20003800000 */
[----:B------:R-:W-:Y:S02]  /*38d0*/  ISETP.LT.OR P4, PT, R6, 0x9, !P0 ;  /* 0x000000090600780c */ /* 0x000fe40004781670 */
[----:B------:R-:W-:-:S05]  /*38e0*/  F2FP.F16.E5M2.UNPACK_B R26, R26 ;  /* 0x0000001aff1a723e */ /* 0x000fca00020004ff */
[----:B------:R-:W-:-:S05]  /*38f0*/  HADD2.F32 R26, -RZ, R26.H0_H0 ;  /* 0x2000001aff1a7230 */ /* 0x000fca0000004100 */
[----:B----4-:R-:W-:Y:S01]  /*3900*/  FMUL R27, R26, R15 ;  /* 0x0000000f1a1b7220 */ /* 0x010fe20000400000 */
[----:B------:R-:W-:-:S03]  /*3910*/  PRMT R26, RZ, 0x7610, R26 ;  /* 0x00007610ff1a7816 */ /* 0x000fc6000000001a */
[----:B------:R-:W-:-:S05]  /*3920*/  FFMA R27, R144, R14, R27 ;  /* 0x0000000e901b7223 */ /* 0x000fca000000001b */
[----:B------:R-:W-:-:S05]  /*3930*/  F2FP.SATFINITE.E5M2.F32.PACK_AB_MERGE_C R27, RZ, R27, RZ ;  /* 0x0000001bff1b723e */ /* 0x000fca00048060ff */
[----:B------:R4:W-:Y:S01]  /*3940*/  @!P3 STG.E.U8 desc[UR18][R18.64+0x1], R27 ;  /* 0x0000011b1200b986 */ /* 0x0009e2000c101112 */
[----:B------:R-:W-:Y:S05]  /*3950*/  @P4 BRA `(.L_x_50) ;  /* 0x0000000000044947 */ /* 0x000fea0003800000 */
[----:B------:R0:W5:Y:S02]  /*3960*/  LDG.E.U8 R26, desc[UR18][R4.64+0x8] ;  /* 0x00000812041a7981 */ /* 0x000164000c1e1100 */
.L_x_50:
[----:B------:R-:W-:Y:S05]  /*3970*/  BSYNC B1 ;  /* 0x0000000000017941 */ /* 0x000fea0003800000 */
.L_x_49:
[----:B-----5:R-:W-:Y:S01]  /*3980*/  LOP3.LUT R26, R26, 0xff, RZ, 0xc0, !PT ;  /* 0x000000ff1a1a7812 */ /* 0x020fe200078ec0ff */
[----:B------:R-:W-:Y:S01]  /*3990*/  BSSY B1, `(.L_x_51) ;  /* 0x000000b000017945 */ /* 0x000fe20003800000 */
[----:B------:R-:W-:Y:S02]  /*39a0*/  ISETP.LT.OR P3, PT, R6, 0xa, !P0 ;  /* 0x0000000a0600780c */ /* 0x000fe40004761670 */
[----:B------:R-:W-:-:S05]  /*39b0*/  F2FP.F16.E5M2.UNPACK_B R26, R26 ;  /* 0x0000001aff1a723e */ /* 0x000fca00020004ff */
[----:B------:R-:W-:-:S05]  /*39c0*/  HADD2.F32 R26, -RZ, R26.H0_H0 ;  /* 0x2000001aff1a7230 */ /* 0x000fca0000004100 */
[----:B------:R-:W-:-:S04]  /*39d0*/  FMUL R26, R26, R15 ;  /* 0x0000000f1a1a7220 */ /* 0x000fc80000400000 */
[----:B------:R-:W-:-:S05]  /*39e0*/  FFMA R26, R147, R14, R26 ;  /* 0x0000000e931a7223 */ /* 0x000fca000000001a */
[----:B----4-:R-:W-:Y:S02]  /*39f0*/  F2FP.SATFINITE.E5M2.F32.PACK_AB_MERGE_C R27, RZ, R26, RZ ;  /* 0x0000001aff1b723e */ /* 0x010fe400048060ff */
[----:B------:R-:W-:-:S03]  /*3a00*/  PRMT R26, RZ, 0x7610, R26 ;  /* 0x00007610ff1a7816 */ /* 0x000fc6000000001a */
[----:B------:R4:W-:Y:S01]  /*3a10*/  @!P4 STG.E.U8 desc[UR18][R20.64+0x8], R27 ;  /* 0x0000081b1400c986 */ /* 0x0009e2000c101112 */
[----:B------:R-:W-:Y:S05]  /*3a20*/  @P3 BRA `(.L_x_52) ;  /* 0x0000000000043947 */ /* 0x000fea0003800000 */
[----:B------:R0:W5:Y:S02]  /*3a30*/  LDG.E.U8 R26, desc[UR18][R4.64+0x9] ;  /* 0x00000912041a7981 */ /* 0x000164000c1e1100 */
.L_x_52:
[----:B------:R-:W-:Y:S05]  /*3a40*/  BSYNC B1 ;  /* 0x0000000000017941 */ /* 0x000fea0003800000 */
.L_x_51:
        /* <DEDUP_REMOVED lines=12> */
.L_x_54:
[----:B------:R-:W-:Y:S05]  /*3b10*/  BSYNC B1 ;  /* 0x0000000000017941 */ /* 0x000fea0003800000 */
.L_x_53:
        /* <DEDUP_REMOVED lines=12> */
.L_x_56:
[----:B------:R-:W-:Y:S05]  /*3be0*/  BSYNC B1 ;  /* 0x0000000000017941 */ /* 0x000fea0003800000 */
.L_x_55:
        /* <DEDUP_REMOVED lines=12> */
.L_x_58:
[----:B------:R-:W-:Y:S05]  /*3cb0*/  BSYNC B1 ;  /* 0x0000000000017941 */ /* 0x000fea0003800000 */
.L_x_57:
        /* <DEDUP_REMOVED lines=12> */
.L_x_60:
[----:B------:R-:W-:Y:S05]  /*3d80*/  BSYNC B1 ;  /* 0x0000000000017941 */ /* 0x000fea0003800000 */
.L_x_59:
        /* <DEDUP_REMOVED lines=12> */
.L_x_62:
[----:B------:R-:W-:Y:S05]  /*3e50*/  BSYNC B1 ;  /* 0x0000000000017941 */ /* 0x000fea0003800000 */
.L_x_61:
        /* <DEDUP_REMOVED lines=12> */
.L_x_64:
[----:B------:R-:W-:Y:S05]  /*3f20*/  BSYNC B1 ;  /* 0x0000000000017941 */ /* 0x000fea0003800000 */
.L_x_63:
        /* <DEDUP_REMOVED lines=12> */
.L_x_66:
[----:B------:R-:W-:Y:S05]  /*3ff0*/  BSYNC B1 ;  /* 0x0000000000017941 */ /* 0x000fea0003800000 */
.L_x_65:
        /* <DEDUP_REMOVED lines=12> */
.L_x_68:
[----:B------:R-:W-:Y:S05]  /*40c0*/  BSYNC B1 ;  /* 0x0000000000017941 */ /* 0x000fea0003800000 */
.L_x_67:
        /* <DEDUP_REMOVED lines=12> */
.L_x_70:
[----:B------:R-:W-:Y:S05]  /*4190*/  BSYNC B1 ;  /* 0x0000000000017941 */ /* 0x000fea0003800000 */
.L_x_69:
        /* <DEDUP_REMOVED lines=12> */
.L_x_72:
[----:B------:R-:W-:Y:S05]  /*4260*/  BSYNC B1 ;  /* 0x0000000000017941 */ /* 0x000fea0003800000 */
.L_x_71:
        /* <DEDUP_REMOVED lines=12> */
.L_x_74:
[----:B------:R-:W-:Y:S05]  /*4330*/  BSYNC B1 ;  /* 0x0000000000017941 */ /* 0x000fea0003800000 */
.L_x_73:
        /* <DEDUP_REMOVED lines=12> */
.L_x_76:
[----:B------:R-:W-:Y:S05]  /*4400*/  BSYNC B1 ;  /* 0x0000000000017941 */ /* 0x000fea0003800000 */
.L_x_75:
        /* <DEDUP_REMOVED lines=12> */
.L_x_78:
[----:B------:R-:W-:Y:S05]  /*44d0*/  BSYNC B1 ;  /* 0x0000000000017941 */ /* 0x000fea0003800000 */
.L_x_77:
        /* <DEDUP_REMOVED lines=12> */
.L_x_80:
[----:B------:R-:W-:Y:S05]  /*45a0*/  BSYNC B1 ;  /* 0x0000000000017941 */ /* 0x000fea0003800000 */
.L_x_79:
        /* <DEDUP_REMOVED lines=12> */
.L_x_82:
[----:B------:R-:W-:Y:S05]  /*4670*/  BSYNC B1 ;  /* 0x0000000000017941 */ /* 0x000fea0003800000 */
.L_x_81:
        /* <DEDUP_REMOVED lines=12> */
.L_x_84:
[----:B------:R-:W-:Y:S05]  /*4740*/  BSYNC B1 ;  /* 0x0000000000017941 */ /* 0x000fea0003800000 */
.L_x_83:
        /* <DEDUP_REMOVED lines=12> */
.L_x_86:
[----:B------:R-:W-:Y:S05]  /*4810*/  BSYNC B1 ;  /* 0x0000000000017941 */ /* 0x000fea0003800000 */
.L_x_85:
        /* <DEDUP_REMOVED lines=12> */
.L_x_88:
[----:B------:R-:W-:Y:S05]  /*48e0*/  BSYNC B1 ;  /* 0x0000000000017941 */ /* 0x000fea0003800000 */
.L_x_87:
        /* <DEDUP_REMOVED lines=12> */
.L_x_90:
[----:B------:R-:W-:Y:S05]  /*49b0*/  BSYNC B1 ;  /* 0x0000000000017941 */ /* 0x000fea0003800000 */
.L_x_89:
        /* <DEDUP_REMOVED lines=12> */
.L_x_92:
[----:B------:R-:W-:Y:S05]  /*4a80*/  BSYNC B1 ;  /* 0x0000000000017941 */ /* 0x000fea0003800000 */
.L_x_91:
        /* <DEDUP_REMOVED lines=12> */
.L_x_94:
[----:B------:R-:W-:Y:S05]  /*4b50*/  BSYNC B1 ;  /* 0x0000000000017941 */ /* 0x000fea0003800000 */
.L_x_93:
        /* <DEDUP_REMOVED lines=12> */
.L_x_96:
[----:B------:R-:W-:Y:S05]  /*4c20*/  BSYNC B1 ;  /* 0x0000000000017941 */ /* 0x000fea0003800000 */
.L_x_95:
        /* <DEDUP_REMOVED lines=12> */
.L_x_98:
[----:B------:R-:W-:Y:S05]  /*4cf0*/  BSYNC B1 ;  /* 0x0000000000017941 */ /* 0x000fea0003800000 */
.L_x_97:
        /* <DEDUP_REMOVED lines=12> */
.L_x_100:
[----:B------:R-:W-:Y:S05]  /*4dc0*/  BSYNC B1 ;  /* 0x0000000000017941 */ /* 0x000fea0003800000 */
.L_x_99:
        /* <DEDUP_REMOVED lines=12> */
.L_x_102:
[----:B------:R-:W-:Y:S05]  /*4e90*/  BSYNC B1 ;  /* 0x0000000000017941 */ /* 0x000fea0003800000 */
.L_x_101:
        /* <DEDUP_REMOVED lines=12> */
.L_x_104:
[----:B------:R-:W-:Y:S05]  /*4f60*/  BSYNC B1 ;  /* 0x0000000000017941 */ /* 0x000fea0003800000 */
.L_x_103:
        /* <DEDUP_REMOVED lines=12> */
.L_x_106:
[----:B------:R-:W-:Y:S05]  /*5030*/  BSYNC B1 ;  /* 0x0000000000017941 */ /* 0x000fea0003800000 */
.L_x_105:
        /* <DEDUP_REMOVED lines=12> */
.L_x_108:
[----:B------:R-:W-:Y:S05]  /*5100*/  BSYNC B1 ;  /* 0x0000000000017941 */ /* 0x000fea0003800000 */
.L_x_107:
        /* <DEDUP_REMOVED lines=12> */
.L_x_110:
[----:B------:R-:W-:Y:S05]  /*51d0*/  BSYNC B1 ;  /* 0x0000000000017941 */ /* 0x000fea0003800000 */
.L_x_109:
        /* <DEDUP_REMOVED lines=12> */
.L_x_112:
[----:B------:R-:W-:Y:S05]  /*52a0*/  BSYNC B1 ;  /* 0x0000000000017941 */ /* 0x000fea0003800000 */
.L_x_111:
        /* <DEDUP_REMOVED lines=12> */
.L_x_114:
[----:B------:R-:W-:Y:S05]  /*5370*/  BSYNC B1 ;  /* 0x0000000000017941 */ /* 0x000fea0003800000 */
.L_x_113:
        /* <DEDUP_REMOVED lines=12> */
.L_x_116:
[----:B------:R-:W-:Y:S05]  /*5440*/  BSYNC B1 ;  /* 0x0000000000017941 */ /* 0x000fea0003800000 */
.L_x_115:
        /* <DEDUP_REMOVED lines=12> */
.L_x_118:
[----:B------:R-:W-:Y:S05]  /*5510*/  BSYNC B1 ;  /* 0x0000000000017941 */ /* 0x000fea0003800000 */
.L_x_117:
        /* <DEDUP_REMOVED lines=12> */
.L_x_120:
[----:B------:R-:W-:Y:S05]  /*55e0*/  BSYNC B1 ;  /* 0x0000000000017941 */ /* 0x000fea0003800000 */
.L_x_119:
        /* <DEDUP_REMOVED lines=12> */
.L_x_122:
[----:B------:R-:W-:Y:S05]  /*56b0*/  BSYNC B1 ;  /* 0x0000000000017941 */ /* 0x000fea0003800000 */
.L_x_121:
        /* <DEDUP_REMOVED lines=12> */
.L_x_124:
[----:B------:R-:W-:Y:S05]  /*5780*/  BSYNC B1 ;  /* 0x0000000000017941 */ /* 0x000fea0003800000 */
.L_x_123:
        /* <DEDUP_REMOVED lines=12> */
.L_x_126:
[----:B------:R-:W-:Y:S05]  /*5850*/  BSYNC B1 ;  /* 0x0000000000017941 */ /* 0x000fea0003800000 */
.L_x_125:
        /* <DEDUP_REMOVED lines=12> */
.L_x_128:
[----:B------:R-:W-:Y:S05]  /*5920*/  BSYNC B1 ;  /* 0x0000000000017941 */ /* 0x000fea0003800000 */
.L_x_127:
        /* <DEDUP_REMOVED lines=12> */
.L_x_130:
[----:B------:R-:W-:Y:S05]  /*59f0*/  BSYNC B1 ;  /* 0x0000000000017941 */ /* 0x000fea0003800000 */
.L_x_129:
        /* <DEDUP_REMOVED lines=12> */
.L_x_132:
[----:B------:R-:W-:Y:S05]  /*5ac0*/  BSYNC B1 ;  /* 0x0000000000017941 */ /* 0x000fea0003800000 */
.L_x_131:
        /* <DEDUP_REMOVED lines=12> */
.L_x_134:
[----:B------:R-:W-:Y:S05]  /*5b90*/  BSYNC B1 ;  /* 0x0000000000017941 */ /* 0x000fea0003800000 */
.L_x_133:
        /* <DEDUP_REMOVED lines=12> */
.L_x_136:
[----:B------:R-:W-:Y:S05]  /*5c60*/  BSYNC B1 ;  /* 0x0000000000017941 */ /* 0x000fea0003800000 */
.L_x_135:
        /* <DEDUP_REMOVED lines=12> */
.L_x_138:
[----:B------:R-:W-:Y:S05]  /*5d30*/  BSYNC B1 ;  /* 0x0000000000017941 */ /* 0x000fea0003800000 */
.L_x_137:
        /* <DEDUP_REMOVED lines=12> */
.L_x_140:
[----:B------:R-:W-:Y:S05]  /*5e00*/  BSYNC B1 ;  /* 0x0000000000017941 */ /* 0x000fea0003800000 */
.L_x_139:
        /* <DEDUP_REMOVED lines=12> */
.L_x_142:
[----:B------:R-:W-:Y:S05]  /*5ed0*/  BSYNC B1 ;  /* 0x0000000000017941 */ /* 0x000fea0003800000 */
.L_x_141:
        /* <DEDUP_REMOVED lines=12> */
.L_x_144:
[----:B------:R-:W-:Y:S05]  /*5fa0*/  BSYNC B1 ;  /* 0x0000000000017941 */ /* 0x000fea0003800000 */
.L_x_143:
        /* <DEDUP_REMOVED lines=12> */
.L_x_146:
[----:B------:R-:W-:Y:S05]  /*6070*/  BSYNC B1 ;  /* 0x0000000000017941 */ /* 0x000fea0003800000 */
.L_x_145:
        /* <DEDUP_REMOVED lines=12> */
.L_x_148:
[----:B------:R-:W-:Y:S05]  /*6140*/  BSYNC B1 ;  /* 0x0000000000017941 */ /* 0x000fea0003800000 */
.L_x_147:
        /* <DEDUP_REMOVED lines=12> */
.L_x_150:
[----:B------:R-:W-:Y:S05]  /*6210*/  BSYNC B1 ;  /* 0x0000000000017941 */ /* 0x000fea0003800000 */
.L_x_149:
        /* <DEDUP_REMOVED lines=12> */
.L_x_152:
[----:B------:R-:W-:Y:S05]  /*62e0*/  BSYNC B1 ;  /* 0x0000000000017941 */ /* 0x000fea0003800000 */
.L_x_151:
        /* <DEDUP_REMOVED lines=12> */
.L_x_154:
[----:B------:R-:W-:Y:S05]  /*63b0*/  BSYNC B1 ;  /* 0x0000000000017941 */ /* 0x000fea0003800000 */
.L_x_153:
        /* <DEDUP_REMOVED lines=12> */
.L_x_156:
[----:B------:R-:W-:Y:S05]  /*6480*/  BSYNC B1 ;  /* 0x0000000000017941 */ /* 0x000fea0003800000 */
.L_x_155:
        /* <DEDUP_REMOVED lines=12> */
.L_x_158:
[----:B------:R-:W-:Y:S05]  /*6550*/  BSYNC B1 ;  /* 0x0000000000017941 */ /* 0x000fea0003800000 */
.L_x_157:
        /* <DEDUP_REMOVED lines=12> */
.L_x_160:
[----:B------:R-:W-:Y:S05]  /*6620*/  BSYNC B1 ;  /* 0x0000000000017941 */ /* 0x000fea0003800000 */
.L_x_159:
        /* <DEDUP_REMOVED lines=12> */
.L_x_162:
[----:B------:R-:W-:Y:S05]  /*66f0*/  BSYNC B1 ;  /* 0x0000000000017941 */ /* 0x000fea0003800000 */
.L_x_161:
[----:B-----5:R-:W-:Y:S01]  /*6700*/  LOP3.LUT R26, R26, 0xff, RZ, 0xc0, !PT ;  /* 0x000000ff1a1a7812 */ /* 0x020fe200078ec0ff */
[----:B------:R-:W-:Y:S01]  /*6710*/  BSSY B1, `(.L_x_163) ;  /* 0x000000b000017945 */ /* 0x000fe20003800000 */
[----:B------:R-:W-:Y:S02]  /*6720*/  ISETP.LT.OR P0, PT, R6, 0x7a, !P0 ;  /* 0x0000007a0600780c */ /* 0x000fe40004701670 */
[----:B------:R-:W-:-:S05]  /*6730*/  F2FP.F16.E5M2.UNPACK_B R26, R26 ;  /* 0x0000001aff1a723e */ /* 0x000fca00020004ff */
[----:B------:R-:W-:-:S05]  /*6740*/  HADD2.F32 R26, -RZ, R26.H0_H0 ;  /* 0x2000001aff1a7230 */ /* 0x000fca0000004100 */
[----:B------:R-:W-:-:S04]  /*6750*/  FMUL R26, R26, R15 ;  /* 0x0000000f1a1a7220 */ /* 0x000fc80000400000 */
[----:B------:R-:W-:Y:S01]  /*6760*/  FFMA R26, R23, R14, R26 ;  /* 0x0000000e171a7223 */ /* 0x000fe2000000001a */
[----:B------:R-:W-:-:S04]  /*6770*/  PRMT R23, RZ, 0x7610, R23 ;  /* 0x00007610ff177816 */ /* 0x000fc80000000017 */
[----:B----4-:R-:W-:-:S05]  /*6780*/  F2FP.SATFINITE.E5M2.F32.PACK_AB_MERGE_C R27, RZ, R26, RZ ;  /* 0x0000001aff1b723e */ /* 0x010fca00048060ff */
[----:B------:R4:W-:Y:S01]  /*6790*/  @!P4 STG.E.U8 desc[UR18][R20.64+0x78], R27 ;  /* 0x0000781b1400c986 */ /* 0x0009e2000c101112 */
[----:B------:R-:W-:Y:S05]  /*67a0*/  @P0 BRA `(.L_x_164) ;  /* 0x0000000000040947 */ /* 0x000fea0003800000 */
[----:B------:R0:W5:Y:S02]  /*67b0*/  LDG.E.U8 R23, desc[UR18][R4.64+0x79] ;  /* 0x0000791204177981 */ /* 0x000164000c1e1100 */
.L_x_164:
[----:B------:R-:W-:Y:S05]  /*67c0*/  BSYNC B1 ;  /* 0x0000000000017941 */ /* 0x000fea0003800000 */
.L_x_163:
[----:B-----5:R-:W-:Y:S01]  /*67d0*/  LOP3.LUT R23, R23, 0xff, RZ, 0xc0, !PT ;  /* 0x000000ff17177812 */ /* 0x020fe200078ec0ff */
[----:B------:R-:W-:Y:S01]  /*67e0*/  BSSY B1, `(.L_x_165) ;  /* 0x000000b000017945 */ /* 0x000fe20003800000 */
[----:B------:R-:W-:Y:S02]  /*67f0*/  ISETP.LT.OR P3, PT, R6, 0x79, !P1 ;  /* 0x000000790600780c */ /* 0x000fe40004f61670 */
[----:B------:R-:W-:-:S05]  /*6800*/  F2FP.F16.E5M2.UNPACK_B R23, R23 ;  /* 0x00000017ff17723e */ /* 0x000fca00020004ff */
[----:B0-2---:R-:W-:-:S05]  /*6810*/  HADD2.F32 R4, -RZ, R23.H0_H0 ;  /* 0x20000017ff047230 */ /* 0x005fca0000004100 */
[----:B------:R-:W-:Y:S01]  /*6820*/  FMUL R5, R4, R15 ;  /* 0x0000000f04057220 */ /* 0x000fe20000400000 */
[----:B------:R-:W-:-:S03]  /*6830*/  PRMT R4, RZ, 0x7610, R4 ;  /* 0x00007610ff047816 */ /* 0x000fc60000000004 */
[----:B------:R-:W-:-:S05]  /*6840*/  FFMA R5, R22, R14, R5 ;  /* 0x0000000e16057223 */ /* 0x000fca0000000005 */
[----:B------:R-:W-:-:S05]  /*6850*/  F2FP.SATFINITE.E5M2.F32.PACK_AB_MERGE_C R5, RZ, R5, RZ ;  /* 0x00000005ff05723e */ /* 0x000fca00048060ff */
[----:B------:R0:W-:Y:S01]  /*6860*/  @!P0 STG.E.U8 desc[UR18][R20.64+0x79], R5 ;  /* 0x0000790514008986 */ /* 0x0001e2000c101112 */
[----:B------:R-:W-:Y:S05]  /*6870*/  @P3 BRA `(.L_x_166) ;  /* 0x0000000000043947 */ /* 0x000fea0003800000 */
[----:B------:R2:W5:Y:S02]  /*6880*/  LDG.E.U8 R4, desc[UR18][R24.64+0x78] ;  /* 0x0000781218047981 */ /* 0x000564000c1e1100 */
.L_x_166:
[----:B------:R-:W-:Y:S05]  /*6890*/  BSYNC B1 ;  /* 0x0000000000017941 */ /* 0x000fea0003800000 */
.L_x_165:
[----:B-----5:R-:W-:Y:S01]  /*68a0*/  LOP3.LUT R4, R4, 0xff, RZ, 0xc0, !PT ;  /* 0x000000ff04047812 */ /* 0x020fe200078ec0ff */
[----:B------:R-:W-:Y:S01]  /*68b0*/  BSSY B1, `(.L_x_167) ;  /* 0x000000b000017945 */ /* 0x000fe20003800000 */
[----:B------:R-:W-:Y:S02]  /*68c0*/  ISETP.LT.OR P1, PT, R6, 0x7a, !P1 ;  /* 0x0000007a0600780c */ /* 0x000fe40004f21670 */
[----:B------:R-:W-:-:S05]  /*68d0*/  F2FP.F16.E5M2.UNPACK_B R4, R4 ;  /* 0x00000004ff04723e */ /* 0x000fca00020004ff */
[----:B------:R-:W-:-:S05]  /*68e0*/  HADD2.F32 R4, -RZ, R4.H0_H0 ;  /* 0x20000004ff047230 */ /* 0x000fca0000004100 */
[----:B------:R-:W-:-:S04]  /*68f0*/  FMUL R4, R4, R15 ;  /* 0x0000000f04047220 */ /* 0x000fc80000400000 */
[----:B------:R-:W-:-:S05]  /*6900*/  FFMA R4, R89, R14, R4 ;  /* 0x0000000e59047223 */ /* 0x000fca0000000004 */
[----:B0-----:R-:W-:Y:S02]  /*6910*/  F2FP.SATFINITE.E5M2.F32.PACK_AB_MERGE_C R5, RZ, R4, RZ ;  /* 0x00000004ff05723e */ /* 0x001fe400048060ff */
[----:B------:R-:W-:-:S03]  /*6920*/  PRMT R4, RZ, 0x7610, R4 ;  /* 0x00007610ff047816 */ /* 0x000fc60000000004 */
[----:B------:R0:W-:Y:S01]  /*6930*/  @!P3 STG.E.U8 desc[UR18][R18.64+0x78], R5 ;  /* 0x000078051200b986 */ /* 0x0001e2000c101112 */
[----:B------:R-:W-:Y:S05]  /*6940*/  @P1 BRA `(.L_x_168) ;  /* 0x0000000000041947 */ /* 0x000fea0003800000 */
[----:B------:R0:W5:Y:S02]  /*6950*/  LDG.E.U8 R4, desc[UR18][R24.64+0x79] ;  /* 0x0000791218047981 */ /* 0x000164000c1e1100 */
.L_x_168:
[----:B------:R-:W-:Y:S05]  /*6960*/  BSYNC B1 ;  /* 0x0000000000017941 */ /* 0x000fea0003800000 */
.L_x_167:
[----:B------:R-:W-:Y:S05]  /*6970*/  @P1 BRA `(.L_x_169) ;  /* 0x0000001000281947 */ /* 0x000fea0003800000 */
[----:B-----5:R-:W-:-:S04]  /*6980*/  LOP3.LUT R4, R4, 0xff, RZ, 0xc0, !PT ;  /* 0x000000ff04047812 */ /* 0x020fc800078ec0ff */
[----:B------:R-:W-:-:S05]  /*6990*/  F2FP.F16.E5M2.UNPACK_B R4, R4 ;  /* 0x00000004ff04723e */ /* 0x000fca00020004ff */
[----:B------:R-:W-:-:S05]  /*69a0*/  HADD2.F32 R4, -RZ, R4.H0_H0 ;  /* 0x20000004ff047230 */ /* 0x000fca0000004100 */
[----:B0-----:R-:W-:-:S04]  /*69b0*/  FMUL R5, R4, R15 ;  /* 0x0000000f04057220 */ /* 0x001fc80000400000 */
[----:B------:R-:W-:-:S05]  /*69c0*/  FFMA R5, R88, R14, R5 ;  /* 0x0000000e58057223 */ /* 0x000fca0000000005 */
[----:B------:R-:W-:-:S05]  /*69d0*/  F2FP.SATFINITE.E5M2.F32.PACK_AB_MERGE_C R5, RZ, R5, RZ ;  /* 0x00000005ff05723e */ /* 0x000fca00048060ff */
[----:B------:R0:W-:Y:S01]  /*69e0*/  STG.E.U8 desc[UR18][R18.64+0x79], R5 ;  /* 0x0000790512007986 */ /* 0x0001e2000c101112 */
[----:B------:R-:W-:Y:S05]  /*69f0*/  BRA `(.L_x_169) ;  /* 0x0000001000087947 */ /* 0x000fea0003800000 */
.L_x_40:
[----:B------:R-:W-:Y:S01]  /*6a00*/  ISETP.GE.AND P1, PT, R30, 0x1, PT ;  /* 0x000000011e00780c */ /* 0x000fe20003f26270 */
[-C--:B--2---:R-:W-:Y:S01]  /*6a10*/  FMUL R151, R151, R14.reuse ;  /* 0x0000000e97977220 */ /* 0x084fe20000400000 */
[-C--:B------:R-:W-:Y:S01]  /*6a20*/  FMUL R146, R146, R14.reuse ;  /* 0x0000000e92927220 */ /* 0x080fe20000400000 */
[----:B------:R-:W-:Y:S01]  /*6a30*/  ISETP.GE.AND P0, PT, R30, 0x9, PT ;  /* 0x000000091e00780c */ /* 0x000fe20003f06270 */
[-C--:B------:R-:W-:Y:S01]  /*6a40*/  FMUL R149, R149, R14.reuse ;  /* 0x0000000e95957220 */ /* 0x080fe20000400000 */
[----:B------:R-:W-:Y:S01]  /*6a50*/  ISETP.LT.OR P4, PT, R6, 0x1, !P1 ;  /* 0x000000010600780c */ /* 0x000fe20004f81670 */
[-C--:B------:R-:W-:Y:S01]  /*6a60*/  FMUL R144, R144, R14.reuse ;  /* 0x0000000e90907220 */ /* 0x080fe20000400000 */
[----:B------:R-:W-:Y:S01]  /*6a70*/  ISETP.LT.OR P5, PT, R6, 0x2, !P1 ;  /* 0x000000020600780c */ /* 0x000fe20004fa1670 */
[-C--:B------:R-:W-:Y:S01]  /*6a80*/  FMUL R147, R147, R14.reuse ;  /* 0x0000000e93937220 */ /* 0x080fe20000400000 */
[----:B------:R-:W-:Y:S01]  /*6a90*/  F2FP.SATFINITE.E5M2.F32.PACK_AB_MERGE_C R151, RZ, R151, RZ ;  /* 0x00000097ff97723e */ /* 0x000fe200048060ff */
[----:B------:R-:W-:Y:S01]  /*6aa0*/  FMUL R142, R142, R14 ;  /* 0x0000000e8e8e7220 */ /* 0x000fe20000400000 */
[----:B------:R-:W-:Y:S01]  /*6ab0*/  F2FP.SATFINITE.E5M2.F32.PACK_AB_MERGE_C R5, RZ, R146, RZ ;  /* 0x00000092ff05723e */ /* 0x000fe200048060ff */
[-C--:B------:R-:W-:Y:S01]  /*6ac0*/  FMUL R145, R145, R14.reuse ;  /* 0x0000000e91917220 */ /* 0x080fe20000400000 */
[----:B------:R-:W-:Y:S01]  /*6ad0*/  ISETP.LT.OR P3, PT, R6, 0x1, !P0 ;  /* 0x000000010600780c */ /* 0x000fe20004761670 */
[-C--:B------:R-:W-:Y:S01]  /*6ae0*/  FMUL R140, R140, R14.reuse ;  /* 0x0000000e8c8c7220 */ /* 0x080fe20000400000 */
[C---:B------:R-:W-:Y:S01]  /*6af0*/  ISETP.LT.OR P6, PT, R6.reuse, 0xa, !P1 ;  /* 0x0000000a0600780c */ /* 0x040fe20004fc1670 */
[-C--:B------:R-:W-:Y:S01]  /*6b00*/  FMUL R143, R143, R14.reuse ;  /* 0x0000000e8f8f7220 */ /* 0x080fe20000400000 */
[----:B------:R-:W-:Y:S01]  /*6b10*/  F2FP.SATFINITE.E5M2.F32.PACK_AB_MERGE_C R149, RZ, R149, RZ ;  /* 0x00000095ff95723e */ /* 0x000fe200048060ff */
[----:B------:R-:W-:Y:S01]  /*6b20*/  @!P4 STG.E.U8 desc[UR18][R20.64], R151 ;  /* 0x000000971400c986 */ /* 0x000fe2000c101112 */
[----:B------:R-:W-:Y:S01]  /*6b30*/  ISETP.LT.OR P4, PT, R6, 0x2, !P0 ;  /* 0x000000020600780c */ /* 0x000fe20004781670 */
[----:B------:R-:W-:Y:S01]  /*6b40*/  FMUL R138, R138, R14 ;  /* 0x0000000e8a8a7220 */ /* 0x000fe20000400000 */
[----:B------:R-:W-:Y:S01]  /*6b50*/  F2FP.SATFINITE.E5M2.F32.PACK_AB_MERGE_C R25, RZ, R144, RZ ;  /* 0x00000090ff19723e */ /* 0x000fe200048060ff */
[----:B------:R0:W-:Y:S01]  /*6b60*/  @!P5 STG.E.U8 desc[UR18][R20.64+0x1], R5 ;  /* 0x000001051400d986 */ /* 0x0001e2000c101112 */
[C---:B------:R-:W-:Y:S01]  /*6b70*/  ISETP.LT.OR P5, PT, R6.reuse, 0x9, !P1 ;  /* 0x000000090600780c */ /* 0x040fe20004fa1670 */
[-C--:B------:R-:W-:Y:S01]  /*6b80*/  FMUL R141, R141, R14.reuse ;  /* 0x0000000e8d8d7220 */ /* 0x080fe20000400000 */
[----:B------:R-:W-:Y:S01]  /*6b90*/  F2FP.SATFINITE.E5M2.F32.PACK_AB_MERGE_C R147, RZ, R147, RZ ;  /* 0x00000093ff93723e */ /* 0x000fe200048060ff */
[----:B------:R-:W-:Y:S01]  /*6ba0*/  @!P3 STG.E.U8 desc[UR18][R18.64], R149 ;  /* 0x000000951200b986 */ /* 0x000fe2000c101112 */
[----:B------:R-:W-:Y:S01]  /*6bb0*/  ISETP.LT.OR P3, PT, R6, 0x9, !P0 ;  /* 0x000000090600780c */ /* 0x000fe20004761670 */
[-C--:B------:R-:W-:Y:S01]  /*6bc0*/  FMUL R136, R136, R14.reuse ;  /* 0x0000000e88887220 */ /* 0x080fe20000400000 */
[----:B------:R-:W-:Y:S01]  /*6bd0*/  F2FP.SATFINITE.E5M2.F32.PACK_AB_MERGE_C R145, RZ, R145, RZ ;  /* 0x00000091ff91723e */ /* 0x000fe200048060ff */
[-C--:B------:R-:W-:Y:S01]  /*6be0*/  FMUL R139, R139, R14.reuse ;  /* 0x0000000e8b8b7220 */ /* 0x080fe20000400000 */
[----:B------:R-:W-:Y:S01]  /*6bf0*/  F2FP.SATFINITE.E5M2.F32.PACK_AB_MERGE_C R143, RZ, R143, RZ ;  /* 0x0000008fff8f723e */ /* 0x000fe200048060ff */
[----:B------:R1:W-:Y:S01]  /*6c00*/  @!P4 STG.E.U8 desc[UR18][R18.64+0x1], R25 ;  /* 0x000001191200c986 */ /* 0x0003e2000c101112 */
[----:B------:R-:W-:Y:S01]  /*6c10*/  ISETP.LT.OR P4, PT, R6, 0xa, !P0 ;  /* 0x0000000a0600780c */ /* 0x000fe20004781670 */
[----:B------:R-:W-:Y:S01]  /*6c20*/  FMUL R134, R134, R14 ;  /* 0x0000000e86867220 */ /* 0x000fe20000400000 */
[----:B0-----:R-:W-:Y:S01]  /*6c30*/  F2FP.SATFINITE.E5M2.F32.PACK_AB_MERGE_C R5, RZ, R142, RZ ;  /* 0x0000008eff05723e */ /* 0x001fe200048060ff */
[----:B------:R-:W-:Y:S01]  /*6c40*/  @!P5 STG.E.U8 desc[UR18][R20.64+0x8], R147 ;  /* 0x000008931400d986 */ /* 0x000fe2000c101112 */
[C---:B------:R-:W-:Y:S01]  /*6c50*/  ISETP.LT.OR P5, PT, R6.reuse, 0x11, !P1 ;  /* 0x000000110600780c */ /* 0x040fe20004fa1670 */
[-C--:B------:R-:W-:Y:S01]  /*6c60*/  FMUL R137, R137, R14.reuse ;  /* 0x0000000e89897220 */ /* 0x080fe20000400000 */
[----:B------:R-:W-:Y:S01]  /*6c70*/  F2FP.SATFINITE.E5M2.F32.PACK_AB_MERGE_C R141, RZ, R141, RZ ;  /* 0x0000008dff8d723e */ /* 0x000fe200048060ff */
[----:B------:R0:W-:Y:S01]  /*6c80*/  @!P6 STG.E.U8 desc[UR18][R20.64+0x9], R5 ;  /* 0x000009051400e986 */ /* 0x0001e2000c101112 */
[----:B------:R-:W-:Y:S01]  /*6c90*/  ISETP.LT.OR P6, PT, R6, 0x12, !P1 ;  /* 0x000000120600780c */ /* 0x000fe20004fc1670 */
[----:B------:R-:W-:Y:S01]  /*6ca0*/  FMUL R132, R132, R14 ;  /* 0x0000000e84847220 */ /* 0x000fe20000400000 */
[----:B------:R-:W-:Y:S01]  /*6cb0*/  F2FP.SATFINITE.E5M2.F32.PACK_AB_MERGE_C R139, RZ, R139, RZ ;  /* 0x0000008bff8b723e */ /* 0x000fe200048060ff */
[----:B------:R-:W-:Y:S01]  /*6cc0*/  @!P3 STG.E.U8 desc[UR18][R18.64+0x8], R145 ;  /* 0x000008911200b986 */ /* 0x000fe2000c101112 */
[----:B-1----:R-:W-:Y:S01]  /*6cd0*/  F2FP.SATFINITE.E5M2.F32.PACK_AB_MERGE_C R25, RZ, R140, RZ ;  /* 0x0000008cff19723e */ /* 0x002fe200048060ff */
[-C--:B------:R-:W-:Y:S01]  /*6ce0*/  FMUL R135, R135, R14.reuse ;  /* 0x0000000e87877220 */ /* 0x080fe20000400000 */
[----:B------:R-:W-:Y:S01]  /*6cf0*/  ISETP.LT.OR P3, PT, R6, 0x11, !P0 ;  /* 0x000000110600780c */ /* 0x000fe20004761670 */
[-C--:B------:R-:W-:Y:S01]  /*6d00*/  FMUL R130, R130, R14.reuse ;  /* 0x0000000e82827220 */ /* 0x080fe20000400000 */
[----:B------:R-:W-:Y:S01]  /*6d10*/  F2FP.SATFINITE.E5M2.F32.PACK_AB_MERGE_C R137, RZ, R137, RZ ;  /* 0x00000089ff89723e */ /* 0x000fe200048060ff */
[----:B------:R1:W-:Y:S01]  /*6d20*/  @!P4 STG.E.U8 desc[UR18][R18.64+0x9], R25 ;  /* 0x000009191200c986 */ /* 0x0003e2000c101112 */
[C---:B------:R-:W-:Y:S01]  /*6d30*/  ISETP.LT.OR P4, PT, R6.reuse, 0x12, !P0 ;  /* 0x000000120600780c */ /* 0x040fe20004781670 */
[----:B------:R-:W-:Y:S01]  /*6d40*/  FMUL R133, R133, R14 ;  /* 0x0000000e85857220 */ /* 0x000fe20000400000 */
[----:B0-----:R-:W-:Y:S01]  /*6d50*/  F2FP.SATFINITE.E5M2.F32.PACK_AB_MERGE_C R5, RZ, R138, RZ ;  /* 0x0000008aff05723e */ /* 0x001fe200048060ff */
[----:B------:R-:W-:Y:S01]  /*6d60*/  @!P5 STG.E.U8 desc[UR18][R20.64+0x10], R143 ;  /* 0x0000108f1400d986 */ /* 0x000fe2000c101112 */
[----:B------:R-:W-:Y:S01]  /*6d70*/  ISETP.LT.OR P5, PT, R6, 0x19, !P1 ;  /* 0x000000190600780c */ /* 0x000fe20004fa1670 */
[-C--:B------:R-:W-:Y:S01]  /*6d80*/  FMUL R128, R128, R14.reuse ;  /* 0x0000000e80807220 */ /* 0x080fe20000400000 */
[----:B------:R-:W-:Y:S01]  /*6d90*/  F2FP.SATFINITE.E5M2.F32.PACK_AB_MERGE_C R135, RZ, R135, RZ ;  /* 0x00000087ff87723e */ /* 0x000fe200048060ff */
[----:B------:R0:W-:Y:S01]  /*6da0*/  @!P6 STG.E.U8 desc[UR18][R20.64+0x11], R5 ;  /* 0x000011051400e986 */ /* 0x0001e2000c101112 */
[----:B------:R-:W-:Y:S01]  /*6db0*/  ISETP.LT.OR P6, PT, R6, 0x1a, !P1 ;  /* 0x0000001a0600780c */ /* 0x000fe20004fc1670 */
[-C--:B------:R-:W-:Y:S01]  /*6dc0*/  FMUL R131, R131, R14.reuse ;  /* 0x0000000e83837220 */ /* 0x080fe20000400000 */
[----:B------:R-:W-:Y:S01]  /*6dd0*/  FMUL R126, R126, R14 ;  /* 0x0000000e7e7e7220 */ /* 0x000fe20000400000 */
[----:B-1----:R-:W-:Y:S01]  /*6de0*/  F2FP.SATFINITE.E5M2.F32.PACK_AB_MERGE_C R25, RZ, R136, RZ ;  /* 0x00000088ff19723e */ /* 0x002fe200048060ff */
[----:B------:R-:W-:Y:S01]  /*6df0*/  @!P3 STG.E.U8 desc[UR18][R18.64+0x10], R141 ;  /* 0x0000108d1200b986 */ /* 0x000fe2000c101112 */
[C---:B------:R-:W-:Y:S01]  /*6e00*/  ISETP.LT.OR P3, PT, R6.reuse, 0x19, !P0 ;  /* 0x000000190600780c */ /* 0x040fe20004761670 */
        /* <DEDUP_REMOVED lines=37> */
[-C--:B------:R-:W-:Y:S01]  /*7060*/  FMUL R114, R114, R14.reuse ;  /* 0x0000000e72727220 */ /* 0x080fe20000400000 */
        /* <DEDUP_REMOVED lines=81> */
[C---:B------:R-:W-:Y:S01]  /*7580*/  ISETP.LT.OR P6, PT, R6.reuse, 0x52, !P1 ;  /* 0x000000520600780c */ /* 0x040fe20004fc1670 */
        /* <DEDUP_REMOVED lines=22> */
[----:B------:R-:W-:-:S02]  /*76f0*/  ISETP.LT.OR P3, PT, R6, 0x59, !P0 ;  /* 0x000000590600780c */ /* 0x000fc40004761670 */
[----:B------:R-:W-:Y:S01]  /*7700*/  F2FP.SATFINITE.E5M2.F32.PACK_AB_MERGE_C R93, RZ, R93, RZ ;  /* 0x0000005dff5d723e */ /* 0x000fe200048060ff */
[----:B------:R1:W-:Y:S01]  /*7710*/  @!P4 STG.E.U8 desc[UR18][R18.64+0x51], R25 ;  /* 0x000051191200c986 */ /* 0x0003e2000c101112 */
[C---:B------:R-:W-:Y:S02]  /*7720*/  ISETP.LT.OR P4, PT, R6.reuse, 0x5a, !P0 ;  /* 0x0000005a0600780c */ /* 0x040fe40004781670 */
[----:B0-----:R-:W-:Y:S01]  /*7730*/  F2FP.SATFINITE.E5M2.F32.PACK_AB_MERGE_C R5, RZ, R102, RZ ;  /* 0x00000066ff05723e */ /* 0x001fe200048060ff */
[----:B------:R-:W-:Y:S01]  /*7740*/  @!P5 STG.E.U8 desc[UR18][R20.64+0x58], R107 ;  /* 0x0000586b1400d986 */ /* 0x000fe2000c101112 */
[C---:B------:R-:W-:Y:S02]  /*7750*/  ISETP.LT.OR P5, PT, R6.reuse, 0x61, !P1 ;  /* 0x000000610600780c */ /* 0x040fe40004fa1670 */
[----:B------:R-:W-:Y:S01]  /*7760*/  F2FP.SATFINITE.E5M2.F32.PACK_AB_MERGE_C R23, RZ, R23, RZ ;  /* 0x00000017ff17723e */ /* 0x000fe200048060ff */
[----:B------:R0:W-:Y:S01]  /*7770*/  @!P6 STG.E.U8 desc[UR18][R20.64+0x59], R5 ;  /* 0x000059051400e986 */ /* 0x0001e2000c101112 */
[----:B------:R-:W-:-:S02]  /*7780*/  ISETP.LT.OR P6, PT, R6, 0x62, !P1 ;  /* 0x000000620600780c */ /* 0x000fc40004fc1670 */
[----:B------:R-:W-:Y:S01]  /*7790*/  F2FP.SATFINITE.E5M2.F32.PACK_AB_MERGE_C R89, RZ, R89, RZ ;  /* 0x00000059ff59723e */ /* 0x000fe200048060ff */
[----:B------:R-:W-:Y:S01]  /*77a0*/  @!P3 STG.E.U8 desc[UR18][R18.64+0x58], R105 ;  /* 0x000058691200b986 */ /* 0x000fe2000c101112 */
[----:B-1----:R-:W-:Y:S02]  /*77b0*/  F2FP.SATFINITE.E5M2.F32.PACK_AB_MERGE_C R25, RZ, R100, RZ ;  /* 0x00000064ff19723e */ /* 0x002fe400048060ff */
[C---:B------:R-:W-:Y:S02]  /*77c0*/  ISETP.LT.OR P3, PT, R6.reuse, 0x61, !P0 ;  /* 0x000000610600780c */ /* 0x040fe40004761670 */
[----:B------:R-:W-:Y:S01]  /*77d0*/  F2FP.SATFINITE.E5M2.F32.PACK_AB_MERGE_C R27, RZ, R88, RZ ;  /* 0x00000058ff1b723e */ /* 0x000fe200048060ff */
[----:B------:R1:W-:Y:S01]  /*77e0*/  @!P4 STG.E.U8 desc[UR18][R18.64+0x59], R25 ;  /* 0x000059191200c986 */ /* 0x0003e2000c101112 */
[C---:B------:R-:W-:Y:S02]  /*77f0*/  ISETP.LT.OR P4, PT, R6.reuse, 0x62, !P0 ;  /* 0x000000620600780c */ /* 0x040fe40004781670 */
[----:B0-----:R-:W-:Y:S01]  /*7800*/  F2FP.SATFINITE.E5M2.F32.PACK_AB_MERGE_C R5, RZ, R98, RZ ;  /* 0x00000062ff05723e */ /* 0x001fe200048060ff */
[----:B------:R-:W-:Y:S01]  /*7810*/  @!P5 STG.E.U8 desc[UR18][R20.64+0x60], R101 ;  /* 0x000060651400d986 */ /* 0x000fe2000c101112 */
[----:B------:R-:W-:-:S03]  /*7820*/  ISETP.LT.OR P5, PT, R6, 0x69, !P1 ;  /* 0x000000690600780c */ /* 0x000fc60004fa1670 */
[----:B------:R0:W-:Y:S01]  /*7830*/  @!P6 STG.E.U8 desc[UR18][R20.64+0x61], R5 ;  /* 0x000061051400e986 */ /* 0x0001e2000c101112 */
[C---:B------:R-:W-:Y:S02]  /*7840*/  ISETP.LT.OR P6, PT, R6.reuse, 0x6a, !P1 ;  /* 0x0000006a0600780c */ /* 0x040fe40004fc1670 */
[----:B-1----:R-:W-:Y:S01]  /*7850*/  F2FP.SATFINITE.E5M2.F32.PACK_AB_MERGE_C R25, RZ, R96, RZ ;  /* 0x00000060ff19723e */ /* 0x002fe200048060ff */
[----:B------:R-:W-:Y:S01]  /*7860*/  @!P3 STG.E.U8 desc[UR18][R18.64+0x60], R103 ;  /* 0x000060671200b986 */ /* 0x000fe2000c101112 */
[----:B------:R-:W-:-:S03]  /*7870*/  ISETP.LT.OR P3, PT, R6, 0x69, !P0 ;  /* 0x000000690600780c */ /* 0x000fc60004761670 */
        /* <DEDUP_REMOVED lines=12> */
[C---:B------:R-:W-:Y:S01]  /*7940*/  ISETP.LT.OR P1, PT, R6.reuse, 0x7a, !P1 ;  /* 0x0000007a0600780c */ /* 0x040fe20004f21670 */
[----:B------:R2:W-:Y:S01]  /*7950*/  @!P5 STG.E.U8 desc[UR18][R20.64+0x70], R95 ;  /* 0x0000705f1400d986 */ /* 0x0005e2000c101112 */
[C---:B------:R-:W-:Y:S02]  /*7960*/  ISETP.LT.OR P5, PT, R6.reuse, 0x72, !P0 ;  /* 0x000000720600780c */ /* 0x040fe400047a1670 */
[----:B0-----:R-:W-:Y:S01]  /*7970*/  F2FP.SATFINITE.E5M2.F32.PACK_AB_MERGE_C R5, RZ, R90, RZ ;  /* 0x0000005aff05723e */ /* 0x001fe200048060ff */
[----:B------:R2:W-:Y:S01]  /*7980*/  @!P6 STG.E.U8 desc[UR18][R20.64+0x71], R91 ;  /* 0x0000715b1400e986 */ /* 0x0005e2000c101112 */
[C---:B------:R-:W-:Y:S02]  /*7990*/  ISETP.LT.OR P6, PT, R6.reuse, 0x79, !P0 ;  /* 0x000000790600780c */ /* 0x040fe400047c1670 */
[----:B------:R-:W-:Y:S01]  /*79a0*/  ISETP.LT.OR P0, PT, R6, 0x7a, !P0 ;  /* 0x0000007a0600780c */ /* 0x000fe20004701670 */
[----:B------:R2:W-:Y:S01]  /*79b0*/  @!P3 STG.E.U8 desc[UR18][R18.64+0x70], R93 ;  /* 0x0000705d1200b986 */ /* 0x0005e2000c101112 */
[----:B-1----:R-:W-:-:S05]  /*79c0*/  F2FP.SATFINITE.E5M2.F32.PACK_AB_MERGE_C R25, RZ, R22, RZ ;  /* 0x00000016ff19723e */ /* 0x002fca00048060ff */
[----:B------:R2:W-:Y:S04]  /*79d0*/  @!P5 STG.E.U8 desc[UR18][R18.64+0x71], R5 ;  /* 0x000071051200d986 */ /* 0x0005e8000c101112 */
[----:B------:R2:W-:Y:S04]  /*79e0*/  @!P4 STG.E.U8 desc[UR18][R20.64+0x78], R23 ;  /* 0x000078171400c986 */ /* 0x0005e8000c101112 */
[----:B------:R2:W-:Y:S04]  /*79f0*/  @!P1 STG.E.U8 desc[UR18][R20.64+0x79], R25 ;  /* 0x0000791914009986 */ /* 0x0005e8000c101112 */
[----:B------:R2:W-:Y:S04]  /*7a00*/  @!P6 STG.E.U8 desc[UR18][R18.64+0x78], R89 ;  /* 0x000078591200e986 */ /* 0x0005e8000c101112 */
[----:B------:R2:W-:Y:S02]  /*7a10*/  @!P0 STG.E.U8 desc[UR18][R18.64+0x79], R27 ;  /* 0x0000791b12008986 */ /* 0x0005e4000c101112 */
.L_x_169:
[----:B------:R-:W-:Y:S05]  /*7a20*/  BSYNC B0 ;  /* 0x0000000000007941 */ /* 0x000fea0003800000 */
.L_x_39:
[C---:B------:R-:W-:Y:S01]  /*7a30*/  LEA R2, P0, R8.reuse, R2, 0x1 ;  /* 0x0000000208027211 */ /* 0x040fe200078008ff */
[----:B------:R-:W-:Y:S01]  /*7a40*/  ULDC.64 UR6, c[0x0][0x650] ;  /* 0x0001940000067ab9 */ /* 0x000fe20000000a00 */
[----:B-----5:R-:W-:Y:S01]  /*7a50*/  IMAD.U32 R4, RZ, RZ, UR16 ;  /* 0x00000010ff047e24 */ /* 0x020fe2000f8e00ff */
[----:B0-2---:R-:W-:Y:S01]  /*7a60*/  PRMT R18, RZ, 0x7610, R18 ;  /* 0x00007610ff127816 */ /* 0x005fe20000000012 */
[----:B------:R-:W-:Y:S01]  /*7a70*/  IMAD.MOV.U32 R6, RZ, RZ, -0x1 ;  /* 0xffffffffff067424 */ /* 0x000fe200078e00ff */
[----:B------:R-:W-:Y:S01]  /*7a80*/  LEA.HI.X R3, R8, R3, R0, 0x1, P0 ;  /* 0x0000000308037211 */ /* 0x000fe200000f0c00 */
[----:B------:R0:W-:Y:S01]  /*7a90*/  SYNCS.ARRIVE.TRANS64.A1T0 RZ, [R4+UR21], RZ ;  /* 0x000000ff04ff79a7 */ /* 0x0001e20008100015 */
[----:B------:R-:W-:Y:S01]  /*7aa0*/  ISETP.GE.U32.AND P0, PT, R2, UR6, PT ;  /* 0x0000000602007c0c */ /* 0x000fe2000bf06070 */
[----:B------:R-:W-:-:S03]  /*7ab0*/  IMAD.MOV.U32 R5, RZ, RZ, -0x1 ;  /* 0xffffffffff057424 */ /* 0x000fc600078e00ff */
[----:B------:R-:W-:Y:S01]  /*7ac0*/  ISETP.GE.U32.AND.EX P0, PT, R3, UR7, PT, P0 ;  /* 0x0000000703007c0c */ /* 0x000fe2000bf06100 */
[----:B0-----:R-:W-:-:S12]  /*7ad0*/  IMAD.MOV.U32 R4, RZ, RZ, -0x1 ;  /* 0xffffffffff047424 */ /* 0x001fd800078e00ff */
[----:B------:R-:W-:Y:S05]  /*7ae0*/  @P0 BRA `(.L_x_170) ;  /* 0x0000000400600947 */ /* 0x000fea0003800000 */
[----:B------:R-:W0:Y:S01]  /*7af0*/  S2R R28, SR_CTAID.X ;  /* 0x00000000001c7919 */ /* 0x000e220000002500 */
[----:B------:R-:W2:Y:S01]  /*7b00*/  LDC.64 R22, c[0x0][0x628] ;  /* 0x00018a00ff167b82 */ /* 0x000ea20000000a00 */
[----:B------:R-:W-:Y:S01]  /*7b10*/  ULDC UR6, c[0x0][0x150] ;  /* 0x0000540000067ab9 */ /* 0x000fe20000000800 */
[----:B-1--4-:R-:W-:Y:S01]  /*7b20*/  IMAD.MOV.U32 R20, RZ, RZ, R2 ;  /* 0x000000ffff147224 */ /* 0x012fe200078e0002 */
[----:B------:R-:W1:Y:S01]  /*7b30*/  S2R R30, SR_CTAID.Y ;  /* 0x00000000001e7919 */ /* 0x000e620000002600 */
[----:B------:R-:W-:-:S04]  /*7b40*/  IMAD.MOV.U32 R21, RZ, RZ, R3 ;  /* 0x000000ffff157224 */ /* 0x000fc800078e0003 */
[----:B------:R-:W4:Y:S08]  /*7b50*/  LDC R31, c[0x0][0x144] ;  /* 0x00005100ff1f7b82 */ /* 0x000f300000000800 */
[----:B------:R-:W1:Y:S08]  /*7b60*/  LDC R6, c[0x0][0x630] ;  /* 0x00018c00ff067b82 */ /* 0x000e700000000800 */
[----:B------:R-:W1:Y:S01]  /*7b70*/  LDC.64 R26, c[0x0][0x620] ;  /* 0x00018800ff1a7b82 */ /* 0x000e620000000a00 */
[----:B--2---:R-:W-:-:S04]  /*7b80*/  ISETP.NE.U32.AND P0, PT, R22, RZ, PT ;  /* 0x000000ff1600720c */ /* 0x004fc80003f05070 */
[----:B------:R-:W-:Y:S02]  /*7b90*/  ISETP.NE.AND.EX P0, PT, R23, RZ, PT, P0 ;  /* 0x000000ff1700720c */ /* 0x000fe40003f05300 */
[----:B0-----:R-:W-:-:S05]  /*7ba0*/  I2FP.F32.U32 R4, R28 ;  /* 0x0000001c00047245 */ /* 0x001fca0000201000 */
[----:B------:R-:W-:-:S04]  /*7bb0*/  FMUL R4, R4, UR6 ;  /* 0x0000000604047c20 */ /* 0x000fc80008400000 */
[----:B------:R0:W2:Y:S02]  /*7bc0*/  F2I.U32.TRUNC.NTZ R29, R4 ;  /* 0x00000004001d7305 */ /* 0x0000a4000020f000 */
[----:B----4-:R-:W-:Y:S05]  /*7bd0*/  @!P0 BRA `(.L_x_171) ;  /* 0x0000000000288947 */ /* 0x010fea0003800000 */
[----:B------:R-:W4:Y:S02]  /*7be0*/  LDC R5, c[0x0][0x634] ;  /* 0x00018d00ff057b82 */ /* 0x000f240000000800 */
[----:B----4-:R-:W-:-:S05]  /*7bf0*/  IADD3 R21, P0, R2, R5, RZ ;  /* 0x0000000502157210 */ /* 0x010fca0007f1e0ff */
[----:B---3--:R-:W-:-:S04]  /*7c00*/  IMAD.X R25, RZ, RZ, R3, P0 ;  /* 0x000000ffff197224 */ /* 0x008fc800000e0603 */
[----:B0-----:R-:W-:-:S04]  /*7c10*/  IMAD.WIDE.U32 R4, R25, R22, RZ ;  /* 0x0000001619047225 */ /* 0x001fc800078e00ff */
[----:B------:R-:W-:-:S04]  /*7c20*/  IMAD.WIDE.U32 R18, P0, R21, R23, R4 ;  /* 0x0000001715127225 */ /* 0x000fc80007800004 */
[----:B------:R-:W-:-:S04]  /*7c30*/  IMAD.WIDE.U32 R4, R21, R22, RZ ;  /* 0x0000001615047225 */ /* 0x000fc800078e00ff */
[----:B------:R-:W-:Y:S01]  /*7c40*/  IMAD.X R21, RZ, RZ, RZ, P0 ;  /* 0x000000ffff157224 */ /* 0x000fe200000e06ff */
[----:B------:R-:W-:Y:S01]  /*7c50*/  IADD3 RZ, P0, R5, R18, RZ ;  /* 0x0000001205ff7210 */ /* 0x000fe20007f1e0ff */
[----:B------:R-:W-:-:S04]  /*7c60*/  IMAD.MOV.U32 R20, RZ, RZ, R19 ;  /* 0x000000ffff147224 */ /* 0x000fc800078e0013 */
[----:B------:R-:W-:-:S08]  /*7c70*/  IMAD.WIDE.U32.X R20, R25, R23, R20, P0 ;  /* 0x0000001719147225 */ /* 0x000fd000000e0414 */
.L_x_171:
[-CC-:B-1-3--:R-:W-:Y:S01]  /*7c80*/  SHF.R.U64 R24, R20, R6.reuse, R21.reuse ;  /* 0x0000000614187219 */ /* 0x18afe20000001215 */
[----:B------:R-:W1:Y:S01]  /*7c90*/  LDC.64 R34, c[0x0][0x640] ;  /* 0x00019000ff227b82 */ /* 0x000e620000000a00 */
[----:B0-----:R-:W-:Y:S01]  /*7ca0*/  SHF.R.U32.HI R4, RZ, R6, R21 ;  /* 0x00000006ff047219 */ /* 0x001fe20000011615 */
[----:B--2---:R-:W-:Y:S01]  /*7cb0*/  IMAD.MOV R29, RZ, RZ, -R29 ;  /* 0x000000ffff1d7224 */ /* 0x004fe200078e0a1d */
[----:B------:R-:W-:Y:S01]  /*7cc0*/  IADD3 R19, P0, RZ, -R24, RZ ;  /* 0x80000018ff137210 */ /* 0x000fe20007f1e0ff */
[----:B------:R-:W-:Y:S01]  /*7cd0*/  ULDC UR6, c[0x0][0x154] ;  /* 0x0000550000067ab9 */ /* 0x000fe20000000800 */
[----:B------:R-:W-:Y:S02]  /*7ce0*/  IMAD.MOV.U32 R21, RZ, RZ, 0x1 ;  /* 0x00000001ff157424 */ /* 0x000fe400078e00ff */
[----:B------:R-:W-:Y:S01]  /*7cf0*/  IMAD R29, R31, R29, R28 ;  /* 0x0000001d1f1d7224 */ /* 0x000fe200078e021c */
[----:B------:R-:W0:Y:S01]  /*7d00*/  LDC R18, c[0x0][0x618] ;  /* 0x00018600ff127b82 */ /* 0x000e220000000800 */
[----:B------:R-:W-:-:S04]  /*7d10*/  IMAD.X R5, RZ, RZ, ~R4, P0 ;  /* 0x000000ffff057224 */ /* 0x000fc800000e0e04 */
[-C--:B------:R-:W-:Y:S02]  /*7d20*/  IMAD R6, R5, R26.reuse, RZ ;  /* 0x0000001a05067224 */ /* 0x080fe400078e02ff */
[C---:B------:R-:W-:Y:S01]  /*7d30*/  IMAD.WIDE.U32 R4, R19.reuse, R26, R2 ;  /* 0x0000001a13047225 */ /* 0x040fe200078e0002 */
[----:B------:R-:W2:Y:S03]  /*7d40*/  LDC R20, c[0x0][0x608] ;  /* 0x00018200ff147b82 */ /* 0x000ea60000000800 */
[----:B------:R-:W-:Y:S01]  /*7d50*/  IMAD R19, R19, R27, R6 ;  /* 0x0000001b13137224 */ /* 0x000fe200078e0206 */
[----:B------:R-:W-:-:S03]  /*7d60*/  I2FP.F32.U32 R6, R30 ;  /* 0x0000001e00067245 */ /* 0x000fc60000201000 */
[----:B------:R-:W-:Y:S01]  /*7d70*/  IMAD.IADD R5, R5, 0x1, R19 ;  /* 0x0000000105057824 */ /* 0x000fe200078e0213 */
[----:B------:R-:W3:Y:S01]  /*7d80*/  LDC R32, c[0x0][0x658] ;  /* 0x00019600ff207b82 */ /* 0x000ee20000000800 */
[----:B-1----:R-:W-:Y:S01]  /*7d90*/  ISETP.NE.U32.AND P0, PT, R34, RZ, PT ;  /* 0x000000ff2200720c */ /* 0x002fe20003f05070 */
[----:B------:R-:W-:-:S03]  /*7da0*/  IMAD.MOV.U32 R19, RZ, RZ, -0x1 ;  /* 0xffffffffff137424 */ /* 0x000fc600078e00ff */
[----:B------:R-:W-:-:S03]  /*7db0*/  ISETP.NE.AND.EX P0, PT, R35, RZ, PT, P0 ;  /* 0x000000ff2300720c */ /* 0x000fc60003f05300 */
[----:B------:R-:W1:Y:S01]  /*7dc0*/  LDC R27, c[0x0][0x148] ;  /* 0x00005200ff1b7b82 */ /* 0x000e620000000800 */
[-CC-:B0-----:R-:W-:Y:S02]  /*7dd0*/  SHF.R.U64 R22, R4, R18.reuse, R5.reuse ;  /* 0x0000001204167219 */ /* 0x181fe40000001205 */
[----:B------:R-:W-:Y:S01]  /*7de0*/  SHF.R.U32.HI R5, RZ, R18, R5 ;  /* 0x00000012ff057219 */ /* 0x000fe20000011605 */
[----:B------:R-:W-:-:S04]  /*7df0*/  FMUL R18, R6, UR6 ;  /* 0x0000000606127c20 */ /* 0x000fc80008400000 */
[----:B------:R-:W0:Y:S01]  /*7e00*/  LDC R28, c[0x0][0x600] ;  /* 0x00018000ff1c7b82 */ /* 0x000e220000000800 */
[----:B------:R4:W0:Y:S01]  /*7e10*/  F2I.U32.TRUNC.NTZ R25, R18 ;  /* 0x0000001200197305 */ /* 0x000822000020f000 */
[-CC-:B--2---:R-:W-:Y:S02]  /*7e20*/  SHF.R.U64 R6, R22, R20.reuse, R5.reuse ;  /* 0x0000001416067219 */ /* 0x184fe40000001205 */
[----:B------:R-:W-:-:S04]  /*7e30*/  SHF.R.U32.HI R5, RZ, R20, R5 ;  /* 0x00000014ff057219 */ /* 0x000fc80000011605 */
[----:B------:R-:W2:Y:S01]  /*7e40*/  LDC R33, c[0x0][0x648] ;  /* 0x00019200ff217b82 */ /* 0x000ea20000000800 */
[-CC-:B---3--:R-:W-:Y:S02]  /*7e50*/  SHF.R.U64 R26, R6, R32.reuse, R5.reuse ;  /* 0x00000020061a7219 */ /* 0x188fe40000001205 */
[-C--:B------:R-:W-:Y:S02]  /*7e60*/  SHF.L.U32 R19, R19, R32.reuse, RZ ;  /* 0x0000002013137219 */ /* 0x080fe400000006ff */
[-C--:B------:R-:W-:Y:S01]  /*7e70*/  SHF.R.U32.HI R5, RZ, R32.reuse, R5 ;  /* 0x00000020ff057219 */ /* 0x080fe20000011605 */
[----:B------:R-:W-:Y:S01]  /*7e80*/  IMAD.MOV.U32 R4, RZ, RZ, R26 ;  /* 0x000000ffff047224 */ /* 0x000fe200078e001a */
[----:B------:R-:W-:Y:S01]  /*7e90*/  SHF.L.U32 R32, R21, R32, RZ ;  /* 0x0000002015207219 */ /* 0x000fe200000006ff */
[----:B------:R-:W3:Y:S01]  /*7ea0*/  LDC R36, c[0x0][0x638] ;  /* 0x00018e00ff247b82 */ /* 0x000ee20000000800 */
[----:B------:R-:W-:-:S07]  /*7eb0*/  LOP3.LUT R31, RZ, R19, RZ, 0x33, !PT ;  /* 0x00000013ff1f7212 */ /* 0x000fce00078e33ff */
[----:B------:R-:W0:Y:S01]  /*7ec0*/  LDC R37, c[0x0][0x610] ;  /* 0x00018400ff257b82 */ /* 0x000e220000000800 */
[----:B----4-:R-:W-:Y:S05]  /*7ed0*/  @!P0 BRA `(.L_x_172) ;  /* 0x0000000000288947 */ /* 0x010fea0003800000 */
[----:B------:R-:W4:Y:S02]  /*7ee0*/  LDC R21, c[0x0][0x64c] ;  /* 0x00019300ff157b82 */ /* 0x000f240000000800 */
[----:B----4-:R-:W-:-:S05]  /*7ef0*/  IADD3 R21, P0, R26, R21, RZ ;  /* 0x000000151a157210 */ /* 0x010fca0007f1e0ff */
        /* <DEDUP_REMOVED lines=8> */
.L_x_172:
[----:B--2---:R-:W-:Y:S01]  /*7f80*/  SHF.R.U64 R4, R4, R33, R5 ;  /* 0x0000002104047219 */ /* 0x004fe20000001205 */
[----:B0-----:R-:W-:Y:S01]  /*7f90*/  VIADD R21, R28, 0xffffffff ;  /* 0xffffffff1c157836 */ /* 0x001fe20000000000 */
[----:B------:R-:W-:Y:S01]  /*7fa0*/  LOP3.LUT R19, R6, R31, RZ, 0xc0, !PT ;  /* 0x0000001f06137212 */ /* 0x000fe200078ec0ff */
[----:B------:R-:W-:Y:S02]  /*7fb0*/  IMAD.MOV R25, RZ, RZ, -R25 ;  /* 0x000000ffff197224 */ /* 0x000fe400078e0a19 */
[----:B------:R-:W-:Y:S02]  /*7fc0*/  IMAD.MOV R5, RZ, RZ, -R4 ;  /* 0x000000ffff057224 */ /* 0x000fe400078e0a04 */
[----:B------:R-:W-:Y:S01]  /*7fd0*/  IMAD R6, R32, R4, R19 ;  /* 0x0000000420067224 */ /* 0x000fe200078e0213 */
[----:B------:R-:W-:Y:S01]  /*7fe0*/  LOP3.LUT R19, R22, R21, RZ, 0xc0, !PT ;  /* 0x0000001516137212 */ /* 0x000fe200078ec0ff */
[----:B-1----:R-:W-:Y:S02]  /*7ff0*/  @P2 IMAD R29, R27, R25, R30 ;  /* 0x000000191b1d2224 */ /* 0x002fe400078e021e */
[----:B---3--:R-:W-:-:S02]  /*8000*/  IMAD R4, R5, R36, R26 ;  /* 0x0000002405047224 */ /* 0x008fc400078e021a */
[----:B------:R-:W-:Y:S02]  /*8010*/  IMAD R6, R6, R37, R29 ;  /* 0x0000002506067224 */ /* 0x000fe400078e021d */
[----:B------:R-:W-:Y:S02]  /*8020*/  IMAD R19, R4, R28, R19 ;  /* 0x0000001c04137224 */ /* 0x000fe400078e0213 */
[----:B------:R-:W-:Y:S02]  /*8030*/  IMAD.MOV.U32 R18, RZ, RZ, 0x1 ;  /* 0x00000001ff127424 */ /* 0x000fe400078e00ff */
[----:B------:R-:W-:Y:S01]  /*8040*/  IMAD.MOV.U32 R4, RZ, RZ, R24 ;  /* 0x000000ffff047224 */ /* 0x000fe200078e0018 */
[----:B------:R-:W-:Y:S02]  /*8050*/  SEL R5, R19, R6, !P2 ;  /* 0x0000000613057207 */ /* 0x000fe40005000000 */
[----:B------:R-:W-:-:S07]  /*8060*/  SEL R6, R6, R19, !P2 ;  /* 0x0000001306067207 */ /* 0x000fce0005000000 */
.L_x_170:
[----:B------:R-:W-:Y:S02]  /*8070*/  LOP3.LUT P0, RZ, R18, 0xff, RZ, 0xc0, !PT ;  /* 0x000000ff12ff7812 */ /* 0x000fe4000780c0ff */
[----:B------:R-:W-:-:S11]  /*8080*/  LOP3.LUT R150, R150, 0x1, RZ, 0x3c, !PT ;  /* 0x0000000196967812 */ /* 0x000fd600078e3cff */
[----:B------:R-:W-:Y:S05]  /*8090*/  @P0 BRA `(.L_x_173) ;  /* 0xffffff9400680947 */ /* 0x000fea000383ffff */
[----:B------:R-:W-:Y:S05]  /*80a0*/  EXIT ;  /* 0x000000000000794d */ /* 0x000fea0003800000 */
.L_x_17:
[----:B------:R-:W-:-:S08]  /*80b0*/  ISETP.NE.AND P0, PT, R18, RZ, PT ;  /* 0x000000ff1200720c */ /* 0x000fd00003f05270 */
[----:B--23-5:R-:W0:-:S00]  /*80c0*/  USETMAXREG.DEALLOC.CTAPOOL 0x28 ;  /* 0x00000028000079c8 */ /* 0x02ce0000080e0500 */
[----:B------:R-:W-:Y:S05]  /*80d0*/  @P0 EXIT ;  /* 0x000000000000094d */ /* 0x000fea0003800000 */
[----:B0-----:R-:W-:Y:S01]  /*80e0*/  LOP3.LUT P0, RZ, R20, 0xff, RZ, 0xc0, !PT ;  /* 0x000000ff14ff7812 */ /* 0x001fe2000780c0ff */
[----:B------:R-:W-:Y:S02]  /*80f0*/  IMAD.MOV.U32 R12, RZ, RZ, 0x1 ;  /* 0x00000001ff0c7424 */ /* 0x000fe400078e00ff */
[----:B------:R-:W-:-:S10]  /*8100*/  IMAD.MOV.U32 R13, RZ, RZ, RZ ;  /* 0x000000ffff0d7224 */ /* 0x000fd400078e00ff */
[----:B------:R-:W-:Y:S05]  /*8110*/  @!P0 BRA `(.L_x_174) ;  /* 0x0000000c00288947 */ /* 0x000fea0003800000 */
[----:B------:R-:W0:Y:S01]  /*8120*/  S2R R17, SR_CgaCtaId ;  /* 0x0000000000117919 */ /* 0x000e220000008800 */
[----:B------:R-:W-:Y:S01]  /*8130*/  LOP3.LUT P0, RZ, R11, 0x1f, RZ, 0xc0, !PT ;  /* 0x0000001f0bff7812 */ /* 0x000fe2000780c0ff */
[----:B------:R-:W-:Y:S01]  /*8140*/  ULDC UR5, c[0x0][0x658] ;  /* 0x0001960000057ab9 */ /* 0x000fe20000000800 */
[----:B------:R-:W-:Y:S01]  /*8150*/  UMOV UR6, 0xffffffff ;  /* 0xffffffff00067882 */ /* 0x000fe20000000000 */
[----:B------:R-:W-:Y:S01]  /*8160*/  BSSY B0, `(.L_x_174) ;  /* 0x00000c5000007945 */ /* 0x000fe20003800000 */
[----:B------:R-:W-:Y:S01]  /*8170*/  USHF.L.U32 UR6, UR6, UR5, URZ ;  /* 0x0000000506067299 */ /* 0x000fe2000800063f */
[C---:B------:R-:W-:Y:S01]  /*8180*/  ISETP.NE.AND P3, PT, R10.reuse, RZ, PT ;  /* 0x000000ff0a00720c */ /* 0x040fe20003f65270 */
[----:B------:R-:W-:Y:S01]  /*8190*/  IMAD.MOV.U32 R15, RZ, RZ, 0x1 ;  /* 0x00000001ff0f7424 */ /* 0x000fe200078e00ff */
[----:B------:R-:W-:Y:S01]  /*81a0*/  ISETP.NE.OR P0, PT, R10, RZ, !P0 ;  /* 0x000000ff0a00720c */ /* 0x000fe20004705670 */
[----:B------:R-:W-:Y:S01]  /*81b0*/  IMAD.MOV.U32 R12, RZ, RZ, 0x1 ;  /* 0x00000001ff0c7424 */ /* 0x000fe200078e00ff */
[----:B------:R-:W-:Y:S01]  /*81c0*/  LOP3.LUT R14, R7, 0x2, RZ, 0xfc, !PT ;  /* 0x00000002070e7812 */ /* 0x000fe200078efcff */
[----:B------:R-:W-:Y:S01]  /*81d0*/  IMAD.MOV.U32 R13, RZ, RZ, RZ ;  /* 0x000000ffff0d7224 */ /* 0x000fe200078e00ff */
[----:B------:R-:W-:Y:S01]  /*81e0*/  ULDC UR4, c[0x0][0x600] ;  /* 0x0001800000047ab9 */ /* 0x000fe20000000800 */
[----:B------:R-:W-:Y:S01]  /*81f0*/  UMOV UR7, 0x1 ;  /* 0x0000000100077882 */ /* 0x000fe20000000000 */
[----:B------:R-:W-:-:S02]  /*8200*/  UIADD3 UR22, UR13, 0x1, URZ ;  /* 0x000000010d167890 */ /* 0x000fc4000fffe03f */
[----:B------:R-:W-:Y:S02]  /*8210*/  UIADD3 UR16, UR4, -0x1, URZ ;  /* 0xffffffff04107890 */ /* 0x000fe4000fffe03f */
[----:B------:R-:W-:Y:S02]  /*8220*/  USHF.L.U32 UR18, UR7, UR5, URZ ;  /* 0x0000000507127299 */ /* 0x000fe4000800063f */
[----:B------:R-:W-:Y:S01]  /*8230*/  ULOP3.LUT UR17, URZ, UR6, URZ, 0x33, !UPT ;  /* 0x000000063f117292 */ /* 0x000fe2000f8e333f */
[----:B------:R-:W-:Y:S01]  /*8240*/  ULDC.64 UR20, c[0x0][0x198] ;  /* 0x0000660000147ab9 */ /* 0x000fe20000000a00 */
[C---:B0-----:R-:W-:Y:S02]  /*8250*/  IMAD.SHL.U32 R16, R17.reuse, 0x40, RZ ;  /* 0x0000004011107824 */ /* 0x041fe400078e00ff */
[----:B------:R-:W-:-:S03]  /*8260*/  IMAD.SHL.U32 R17, R17, 0x800, RZ ;  /* 0x0000080011117824 */ /* 0x000fc600078e00ff */
[----:B------:R-:W-:Y:S02]  /*8270*/  LOP3.LUT R16, R16, 0x40, RZ, 0xc0, !PT ;  /* 0x0000004010107812 */ /* 0x000fe400078ec0ff */
[----:B------:R-:W-:-:S07]  /*8280*/  LOP3.LUT R17, R17, 0x800, RZ, 0xc0, !PT ;  /* 0x0000080011117812 */ /* 0x000fce00078ec0ff */
.L_x_186:
[----:B------:R-:W-:-:S03]  /*8290*/  UMOV UR4, 0xffffffff ;  /* 0xffffffff00047882 */ /* 0x000fc60000000000 */
[----:B------:R-:W-:Y:S05]  /*82a0*/  BRA.DIV UR4, `(.L_x_175) ;  /* 0x0000001204087947 */ /* 0x000fea000b800000 */
[----:B------:R-:W-:-:S13]  /*82b0*/  ELECT P1, URZ, PT ;  /* 0x00000000003f782f */ /* 0x000fda0003820000 */
.L_x_200:
[----:B------:R-:W0:Y:S01]  /*82c0*/  LDC R10, c[0x0][0x28c] ;  /* 0x0000a300ff0a7b82 */ /* 0x000e220000000800 */
[----:B------:R-:W-:Y:S01]  /*82d0*/  BSSY B1, `(.L_x_176) ;  /* 0x0000039000017945 */ /* 0x000fe20003800000 */
[----:B0-----:R-:W-:-:S13]  /*82e0*/  ISETP.LT.OR P1, PT, R10, 0x1, !P1 ;  /* 0x000000010a00780c */ /* 0x001fda0004f21670 */
[----:B------:R-:W-:Y:S05]  /*82f0*/  @P1 BRA `(.L_x_177) ;  /* 0x0000000000d81947 */ /* 0x000fea0003800000 */
[----:B------:R-:W-:Y:S02]  /*8300*/  IMAD R18, R5, 0x80, R16 ;  /* 0x0000008005127824 */ /* 0x000fe400078e0210 */
[----:B------:R-:W-:Y:S02]  /*8310*/  IMAD.SHL.U32 R19, R6, 0x40, RZ ;  /* 0x0000004006137824 */ /* 0x000fe400078e00ff */
[----:B------:R-:W-:Y:S02]  /*8320*/  IMAD.MOV.U32 R20, RZ, RZ, RZ ;  /* 0x000000ffff147224 */ /* 0x000fe400078e00ff */
[----:B------:R-:W-:Y:S02]  /*8330*/  IMAD.U32 R22, RZ, RZ, UR22 ;  /* 0x00000016ff167e24 */ /* 0x000fe4000f8e00ff */
[----:B------:R-:W-:Y:S02]  /*8340*/  IMAD.MOV.U32 R5, RZ, RZ, R12 ;  /* 0x000000ffff057224 */ /* 0x000fe400078e000c */
[----:B------:R-:W-:-:S07]  /*8350*/  IMAD.MOV.U32 R6, RZ, RZ, R13 ;  /* 0x000000ffff067224 */ /* 0x000fce00078e000d */
.L_x_181:
[----:B------:R-:W0:Y:S01]  /*8360*/  S2R R11, SR_CgaCtaId ;  /* 0x00000000000b7919 */ /* 0x000e220000008800 */
[----:B------:R-:W-:-:S04]  /*8370*/  MOV R10, 0x400 ;  /* 0x00000400000a7802 */ /* 0x000fc80000000f00 */
[----:B0-----:R-:W-:Y:S02]  /*8380*/  LEA R23, R11, R10, 0x18 ;  /* 0x0000000a0b177211 */ /* 0x001fe400078ec0ff */
[----:B------:R-:W-:Y:S01]  /*8390*/  SHF.L.U32 R10, R5, 0x1f, RZ ;  /* 0x0000001f050a7819 */ /* 0x000fe200000006ff */
[----:B------:R-:W0:Y:S02]  /*83a0*/  @!P3 LDC R11, c[0x0][0x500] ;  /* 0x00014000ff0bbb82 */ /* 0x000e240000000800 */
[----:B------:R-:W-:-:S04]  /*83b0*/  IMAD R21, R6, 0x8, R23 ;  /* 0x0000000806157824 */ /* 0x000fc800078e0217 */
[----:B------:R-:W1:Y:S02]  /*83c0*/  SYNCS.PHASECHK.TRANS64.TRYWAIT P1, [R21+URZ+0x28], R10 ;  /* 0x0000280a150075a7 */ /* 0x000e64000802017f */
[----:B-1----:R-:W-:Y:S05]  /*83d0*/  @!P1 BRA `(.L_x_178) ;  /* 0x0000000c00dc9947 */ /* 0x002fea0003800000 */
.L_x_201:
[----:B-1----:R-:W-:Y:S01]  /*83e0*/  PRMT R10, R14, 0x9910, RZ ;  /* 0x000099100e0a7816 */ /* 0x002fe200000000ff */
[----:B0-----:R0:W-:Y:S03]  /*83f0*/  @!P3 SYNCS.ARRIVE.TRANS64 RZ, [R21+URZ], R11 ;  /* 0x0000000b15ffb9a7 */ /* 0x0011e6000800003f */
[----:B------:R-:W-:-:S13]  /*8400*/  ISETP.NE.AND P1, PT, R10, 0x2, PT ;  /* 0x000000020a00780c */ /* 0x000fda0003f25270 */
[----:B0-----:R-:W-:Y:S05]  /*8410*/  @P1 BRA `(.L_x_179) ;  /* 0x0000000000041947 */ /* 0x001fea0003800000 */
[----:B------:R-:W-:Y:S01]  /*8420*/  BPT.TRAP 0x1 ;  /* 0x000000040000795c */ /* 0x000fe20000300000 */
.L_x_179:
[----:B------:R-:W-:Y:S05]  /*8430*/  @P0 BRA `(.L_x_180) ;  /* 0x0000000000040947 */ /* 0x000fea0003800000 */
[----:B------:R-:W-:Y:S01]  /*8440*/  BPT.TRAP 0x1 ;  /* 0x000000040000795c */ /* 0x000fe20000300000 */
.L_x_180:
[----:B------:R-:W-:Y:S01]  /*8450*/  R2UR UR15, R23 ;  /* 0x00000000170f72ca */ /* 0x000fe200000e0000 */
[C---:B------:R-:W-:Y:S01]  /*8460*/  IMAD R23, R6.reuse, 0x800, R23 ;  /* 0x0000080006177824 */ /* 0x040fe200078e0217 */
[----:B------:R-:W-:Y:S01]  /*8470*/  R2UR UR9, R21 ;  /* 0x00000000150972ca */ /* 0x000fe200000e0000 */
[----:B------:R-:W-:Y:S01]  /*8480*/  IMAD R10, R6, 0x1000, R17 ;  /* 0x00001000060a7824 */ /* 0x000fe200078e0211 */
[----:B------:R-:W-:Y:S01]  /*8490*/  UIADD3 UR4, UP0, UR20, 0xf0, URZ ;  /* 0x000000f014047890 */ /* 0x000fe2000ff1e03f */
[----:B------:R-:W-:Y:S01]  /*84a0*/  VIADD R22, R22, 0xffffffff ;  /* 0xffffffff16167836 */ /* 0x000fe20000000000 */
[----:B------:R-:W-:Y:S01]  /*84b0*/  R2UR UR5, R23 ;  /* 0x00000000170572ca */ /* 0x000fe200000e0000 */
[----:B------:R-:W-:Y:S01]  /*84c0*/  UIADD3 UR24, UP1, UR20, 0x1f0, URZ ;  /* 0x000001f014187890 */ /* 0x000fe2000ff3e03f */
[----:B------:R-:W-:Y:S01]  /*84d0*/  R2UR UR8, R10 ;  /* 0x000000000a0872ca */ /* 0x000fe200000e0000 */
[----:B------:R-:W-:Y:S01]  /*84e0*/  VIADD R6, R6, 0x1 ;  /* 0x0000000106067836 */ /* 0x000fe20000000000 */
[----:B------:R-:W-:Y:S01]  /*84f0*/  R2UR UR11, R19 ;  /* 0x00000000130b72ca */ /* 0x000fe200000e0000 */
[----:B------:R-:W-:Y:S01]  /*8500*/  UIADD3.X UR25, URZ, UR21, URZ, UP1, !UPT ;  /* 0x000000153f197290 */ /* 0x000fe20008ffe43f */
[----:B------:R-:W-:Y:S01]  /*8510*/  R2UR UR10, R20 ;  /* 0x00000000140a72ca */ /* 0x000fe200000e0000 */
[----:B------:R-:W-:Y:S01]  /*8520*/  UMOV UR6, 0x0 ;  /* 0x0000000000067882 */ /* 0x000fe20000000000 */
[----:B------:R-:W-:Y:S01]  /*8530*/  R2UR UR12, R4 ;  /* 0x00000000040c72ca */ /* 0x000fe200000e0000 */
[----:B------:R-:W-:Y:S01]  /*8540*/  UMOV UR7, 0x10000000 ;  /* 0x1000000000077882 */ /* 0x000fe20000000000 */
[----:B------:R-:W-:Y:S01]  /*8550*/  R2UR UR19, R18 ;  /* 0x00000000121372ca */ /* 0x000fe200000e0000 */
[----:B------:R-:W-:Y:S01]  /*8560*/  UMOV UR23, 0x30000 ;  /* 0x0003000000177882 */ /* 0x000fe20000000000 */
[----:B------:R-:W-:Y:S01]  /*8570*/  ISETP.GT.AND P4, PT, R22, 0x1, PT ;  /* 0x000000011600780c */ /* 0x000fe20003f84270 */
[----:B------:R-:W-:Y:S01]  /*8580*/  UIADD3 UR14, UR5, 0x180, URZ ;  /* 0x00000180050e7890 */ /* 0x000fe2000fffe03f */
[----:B------:R-:W-:Y:S01]  /*8590*/  ISETP.NE.AND P1, PT, R6, 0x5, PT ;  /* 0x000000050600780c */ /* 0x000fe20003f25270 */
[----:B------:R-:W-:Y:S01]  /*85a0*/  UIADD3.X UR5, URZ, UR21, URZ, UP0, !UPT ;  /* 0x000000153f057290 */ /* 0x000fe200087fe43f */
[----:B------:R-:W-:Y:S01]  /*85b0*/  VIADD R20, R20, 0x20 ;  /* 0x0000002014147836 */ /* 0x000fe20000000000 */
[----:B------:R-:W-:Y:S01]  /*85c0*/  UIADD3 UR15, UR15, 0x2980, UR8 ;  /* 0x000029800f0f7890 */ /* 0x000fe2000fffe008 */
[----:B------:R-:W-:-:S02]  /*85d0*/  SEL R10, RZ, 0x1, P1 ;  /* 0x00000001ff0a7807 */ /* 0x000fc40000800000 */
[----:B------:R-:W-:Y:S01]  /*85e0*/  UMOV UR8, UR14 ;  /* 0x0000000e00087c82 */ /* 0x000fe20008000000 */
[----:B------:R-:W-:Y:S02]  /*85f0*/  SEL R6, R6, RZ, P1 ;  /* 0x000000ff06067207 */ /* 0x000fe40000800000 */
[----:B------:R-:W-:Y:S01]  /*8600*/  LOP3.LUT R5, R5, R10, RZ, 0x3c, !PT ;  /* 0x0000000a05057212 */ /* 0x000fe200078e3cff */
[----:B------:R0:W-:Y:S02]  /*8610*/  UTMALDG.3D [UR8], [UR4], desc[UR6] ;  /* 0x00000608040075b4 */ /* 0x0001e40008011000 */
[----:B0-----:R-:W-:Y:S01]  /*8620*/  UMOV UR11, UR19 ;  /* 0x00000013000b7c82 */ /* 0x001fe20008000000 */
[----:B------:R-:W-:Y:S02]  /*8630*/  UMOV UR8, UR15 ;  /* 0x0000000f00087c82 */ /* 0x000fe40008000000 */
[----:B------:R0:W-:Y:S02]  /*8640*/  UTMALDG.3D.MULTICAST [UR8], [UR24], UR23, desc[UR6] ;  /* 0x00000608180073b4 */ /* 0x0001e40008011817 */
[----:B0-----:R-:W-:Y:S05]  /*8650*/  @P4 BRA `(.L_x_181) ;  /* 0xfffffffc00404947 */ /* 0x001fea000383ffff */
.L_x_177:
[----:B------:R-:W-:Y:S05]  /*8660*/  BSYNC B1 ;  /* 0x0000000000017941 */ /* 0x000fea0003800000 */
.L_x_176:
[----:B------:R-:W-:Y:S01]  /*8670*/  LOP3.LUT P5, RZ, R15, 0xff, RZ, 0xc0, !PT ;  /* 0x000000ff0fff7812 */ /* 0x000fe200078ac0ff */
[----:B------:R-:W-:Y:S01]  /*8680*/  VIADD R6, R13, UR13 ;  /* 0x0000000d0d067c36 */ /* 0x000fe20008000000 */
[----:B------:R-:W-:Y:S01]  /*8690*/  ULDC.64 UR4, c[0x0][0x650] ;  /* 0x0001940000047ab9 */ /* 0x000fe20000000a00 */
[----:B------:R-:W-:Y:S01]  /*86a0*/  IMAD.U32 R11, RZ, RZ, UR13 ;  /* 0x0000000dff0b7e24 */ /* 0x000fe2000f8e00ff */
[----:B------:R-:W-:Y:S01]  /*86b0*/  UISETP.GE.U32.AND UP0, UPT, UR13, 0x5, UPT ;  /* 0x000000050d00788c */ /* 0x000fe2000bf06070 */
[----:B------:R-:W-:Y:S01]  /*86c0*/  BSSY B1, `(.L_x_182) ;  /* 0x000006c000017945 */ /* 0x000fe20003800000 */
[----:B------:R-:W-:Y:S02]  /*86d0*/  ISETP.GT.U32.AND P1, PT, R6, 0x4, PT ;  /* 0x000000040600780c */ /* 0x000fe40003f24070 */
[----:B------:R-:W-:Y:S02]  /*86e0*/  PRMT R15, RZ, 0x7610, R15 ;  /* 0x00007610ff0f7816 */ /* 0x000fe4000000000f */
[----:B------:R-:W-:-:S02]  /*86f0*/  ISETP.LT.U32.AND P1, PT, R11, 0x5, P1 ;  /* 0x000000050b00780c */ /* 0x000fc40000f21070 */
[----:B------:R-:W-:Y:S01]  /*8700*/  PLOP3.LUT P4, PT, PT, PT, UP0, 0x80, 0x0 ;  /* 0x000000000000781c */ /* 0x000fe20003f8f008 */
[----:B------:R-:W0:Y:S01]  /*8710*/  @P5 S2R R5, SR_CgaCtaId ;  /* 0x0000000000055919 */ /* 0x000e220000008800 */
[----:B------:R-:W-:-:S04]  /*8720*/  @P5 MOV R4, 0x400 ;  /* 0x0000040000045802 */ /* 0x000fc80000000f00 */
[----:B0-----:R-:W-:Y:S01]  /*8730*/  @P5 LEA R10, R5, R4, 0x18 ;  /* 0x00000004050a5211 */ /* 0x001fe200078ec0ff */
[----:B------:R-:W-:-:S03]  /*8740*/  IMAD.WIDE.U32 R4, R6, -0x33333333, RZ ;  /* 0xcccccccd06047825 */ /* 0x000fc600078e00ff */
[----:B------:R0:W-:Y:S01]  /*8750*/  @P5 SYNCS.ARRIVE.TRANS64.A1T0 RZ, [R10+URZ+0x88], RZ ;  /* 0x000088ff0aff59a7 */ /* 0x0001e2000810003f */
[----:B------:R-:W-:Y:S01]  /*8760*/  IADD3 R2, P5, R2, R8, RZ ;  /* 0x0000000802027210 */ /* 0x000fe20007fbe0ff */
[----:B------:R-:W-:Y:S01]  /*8770*/  IMAD.MOV.U32 R4, RZ, RZ, -0x1 ;  /* 0xffffffffff047424 */ /* 0x000fe200078e00ff */
[----:B------:R-:W-:Y:S02]  /*8780*/  SHF.R.U32.HI R11, RZ, 0x2, R5 ;  /* 0x00000002ff0b7819 */ /* 0x000fe40000011605 */
[----:B------:R-:W-:Y:S01]  /*8790*/  SEL R5, RZ, 0x1, !P1 ;  /* 0x00000001ff057807 */ /* 0x000fe20004800000 */
[----:B------:R-:W-:Y:S01]  /*87a0*/  IMAD.X R3, R3, 0x1, R0, P5 ;  /* 0x0000000103037824 */ /* 0x000fe200028e0600 */
[----:B------:R-:W-:Y:S01]  /*87b0*/  ISETP.GE.U32.AND P1, PT, R2, UR4, PT ;  /* 0x0000000402007c0c */ /* 0x000fe2000bf26070 */
[----:B------:R-:W-:Y:S01]  /*87c0*/  IMAD R13, R11, -0x5, R6 ;  /* 0xfffffffb0b0d7824 */ /* 0x000fe200078e0206 */
[----:B------:R-:W-:Y:S01]  /*87d0*/  LOP3.LUT R12, R12, R5, RZ, 0x3c, !PT ;  /* 0x000000050c0c7212 */ /* 0x000fe200078e3cff */
[----:B------:R-:W-:Y:S01]  /*87e0*/  IMAD.MOV.U32 R6, RZ, RZ, -0x1 ;  /* 0xffffffffff067424 */ /* 0x000fe200078e00ff */
[----:B------:R-:W-:Y:S01]  /*87f0*/  ISETP.GE.U32.AND.EX P1, PT, R3, UR5, PT, P1 ;  /* 0x0000000503007c0c */ /* 0x000fe2000bf26110 */
[----:B------:R-:W-:Y:S01]  /*8800*/  IMAD.MOV.U32 R5, RZ, RZ, -0x1 ;  /* 0xffffffffff057424 */ /* 0x000fe200078e00ff */
[----:B------:R-:W-:-:S02]  /*8810*/  @P4 LOP3.LUT R12, R12, 0x1, R11, 0x78, !PT ;  /* 0x000000010c0c4812 */ /* 0x000fc400078e780b */
[----:B0-----:R-:W-:-:S09]  /*8820*/  PRMT R10, RZ, 0x7610, R10 ;  /* 0x00007610ff0a7816 */ /* 0x001fd2000000000a */
[----:B------:R-:W-:Y:S05]  /*8830*/  @P1 BRA `(.L_x_183) ;  /* 0x0000000400501947 */ /* 0x000fea0003800000 */
[----:B------:R-:W0:Y:S01]  /*8840*/  S2R R6, SR_CTAID.X ;  /* 0x0000000000067919 */ /* 0x000e220000002500 */
[----:B------:R-:W-:Y:S01]  /*8850*/  ULDC.64 UR4, c[0x0][0x628] ;  /* 0x00018a0000047ab9 */ /* 0x000fe20000000a00 */
[----:B------:R-:W-:Y:S01]  /*8860*/  ULDC UR7, c[0x0][0x630] ;  /* 0x00018c0000077ab9 */ /* 0x000fe20000000800 */
[----:B------:R-:W-:Y:S01]  /*8870*/  ISETP.NE.U32.AND P1, PT, RZ, UR4, PT ;  /* 0x00000004ff007c0c */ /* 0x000fe2000bf25070 */
[----:B------:R-:W1:Y:S01]  /*8880*/  S2R R19, SR_CTAID.Y ;  /* 0x0000000000137919 */ /* 0x000e620000002600 */
[----:B------:R-:W-:Y:S01]  /*8890*/  ULDC UR8, c[0x0][0x150] ;  /* 0x0000540000087ab9 */ /* 0x000fe20000000800 */
[----:B------:R-:W-:Y:S01]  /*88a0*/  IMAD.MOV.U32 R4, RZ, RZ, R2 ;  /* 0x000000ffff047224 */ /* 0x000fe200078e0002 */
[----:B------:R-:W-:Y:S01]  /*88b0*/  ISETP.NE.AND.EX P1, PT, RZ, UR5, PT, P1 ;  /* 0x00000005ff007c0c */ /* 0x000fe2000bf25310 */
[----:B------:R-:W-:Y:S01]  /*88c0*/  IMAD.MOV.U32 R5, RZ, RZ, R3 ;  /* 0x000000ffff057224 */ /* 0x000fe200078e0003 */
[----:B0-----:R-:W-:-:S11]  /*88d0*/  I2FP.F32.U32 R20, R6 ;  /* 0x0000000600147245 */ /* 0x001fd60000201000 */
[----:B------:R-:W-:Y:S05]  /*88e0*/  @!P1 BRA `(.L_x_184) ;  /* 0x0000000000289947 */ /* 0x000fea0003800000 */
[----:B------:R-:W-:Y:S02]  /*88f0*/  ULDC UR6, c[0x0][0x634] ;  /* 0x00018d0000067ab9 */ /* 0x000fe40000000800 */
[----:B------:R-:W-:-:S05]  /*8900*/  IADD3 R5, P1, R2, UR6, RZ ;  /* 0x0000000602057c10 */ /* 0x000fca000ff3e0ff */
[----:B------:R-:W-:-:S04]  /*8910*/  IMAD.X R21, RZ, RZ, R3, P1 ;  /* 0x000000ffff157224 */ /* 0x000fc800008e0603 */
[----:B------:R-:W-:-:S04]  /*8920*/  IMAD.WIDE.U32 R10, R21, UR4, RZ ;  /* 0x00000004150a7c25 */ /* 0x000fc8000f8e00ff */
[----:B------:R-:W-:-:S04]  /*8930*/  IMAD.WIDE.U32 R10, P1, R5, UR5, R10 ;  /* 0x00000005050a7c25 */ /* 0x000fc8000f82000a */
[----:B------:R-:W-:-:S04]  /*8940*/  IMAD.WIDE.U32 R4, R5, UR4, RZ ;  /* 0x0000000405047c25 */ /* 0x000fc8000f8e00ff */
[----:B------:R-:W-:Y:S01]  /*8950*/  IMAD.MOV.U32 R4, RZ, RZ, R11 ;  /* 0x000000ffff047224 */ /* 0x000fe200078e000b */
[----:B------:R-:W-:Y:S01]  /*8960*/  IADD3 RZ, P4, R5, R10, RZ ;  /* 0x0000000a05ff7210 */ /* 0x000fe20007f9e0ff */
[----:B------:R-:W-:-:S04]  /*8970*/  IMAD.X R5, RZ, RZ, RZ, P1 ;  /* 0x000000ffff057224 */ /* 0x000fc800008e06ff */
[----:B------:R-:W-:-:S08]  /*8980*/  IMAD.WIDE.U32.X R4, R21, UR5, R4, P4 ;  /* 0x0000000515047c25 */ /* 0x000fd0000a0e0404 */
.L_x_184:
[--C-:B------:R-:W-:Y:S01]  /*8990*/  SHF.R.U64 R18, R4, UR7, R5.reuse ;  /* 0x0000000704127c19 */ /* 0x100fe20008001205 */
[----:B------:R-:W-:Y:S01]  /*89a0*/  FMUL R20, R20, UR8 ;  /* 0x0000000814147c20 */ /* 0x000fe20008400000 */
[----:B------:R-:W0:Y:S01]  /*89b0*/  LDC R21, c[0x0][0x144] ;  /* 0x00005100ff157b82 */ /* 0x000e220000000800 */
[----:B-1----:R-:W-:Y:S01]  /*89c0*/  I2FP.F32.U32 R10, R19 ;  /* 0x00000013000a7245 */ /* 0x002fe20000201000 */
[----:B------:R-:W-:Y:S01]  /*89d0*/  ULDC UR6, c[0x0][0x154] ;  /* 0x0000550000067ab9 */ /* 0x000fe20000000800 */
[----:B------:R-:W-:Y:S01]  /*89e0*/  SHF.R.U32.HI R4, RZ, UR7, R5 ;  /* 0x00000007ff047c19 */ /* 0x000fe20008011605 */
[----:B------:R-:W-:Y:S01]  /*89f0*/  ULDC.64 UR4, c[0x0][0x620] ;  /* 0x0001880000047ab9 */ /* 0x000fe20000000a00 */
[----:B------:R-:W-:Y:S01]  /*8a00*/  IADD3 R5, P1, RZ, -R18, RZ ;  /* 0x80000012ff057210 */ /* 0x000fe20007f3e0ff */
[----:B------:R-:W1:Y:S01]  /*8a10*/  F2I.U32.TRUNC.NTZ R20, R20 ;  /* 0x0000001400147305 */ /* 0x000e62000020f000 */
[----:B------:R-:W-:Y:S01]  /*8a20*/  FMUL R10, R10, UR6 ;  /* 0x000000060a0a7c20 */ /* 0x000fe20008400000 */
[----:B------:R-:W2:Y:S01]  /*8a30*/  LDC R22, c[0x0][0x148] ;  /* 0x00005200ff167b82 */ /* 0x000ea20000000800 */
[----:B------:R-:W-:Y:S01]  /*8a40*/  ULDC.64 UR6, c[0x0][0x640] ;  /* 0x0001900000067ab9 */ /* 0x000fe20000000a00 */
[----:B------:R-:W-:Y:S01]  /*8a50*/  IMAD.X R4, RZ, RZ, ~R4, P1 ;  /* 0x000000ffff047224 */ /* 0x000fe200008e0e04 */
[----:B------:R-:W-:-:S03]  /*8a60*/  ISETP.NE.U32.AND P1, PT, RZ, UR6, PT ;  /* 0x00000006ff007c0c */ /* 0x000fc6000bf25070 */
[----:B------:R-:W-:Y:S01]  /*8a70*/  IMAD R4, R4, UR4, RZ ;  /* 0x0000000404047c24 */ /* 0x000fe2000f8e02ff */
[----:B------:R-:W3:Y:S01]  /*8a80*/  F2I.U32.TRUNC.NTZ R10, R10 ;  /* 0x0000000a000a7305 */ /* 0x000ee2000020f000 */
[----:B------:R-:W-:Y:S02]  /*8a90*/  ISETP.NE.AND.EX P1, PT, RZ, UR7, PT, P1 ;  /* 0x00000007ff007c0c */ /* 0x000fe4000bf25310 */
[C---:B------:R-:W-:Y:S02]  /*8aa0*/  IMAD R11, R5.reuse, UR5, R4 ;  /* 0x00000005050b7c24 */ /* 0x040fe4000f8e0204 */
[----:B------:R-:W-:Y:S01]  /*8ab0*/  IMAD.WIDE.U32 R4, R5, UR4, R2 ;  /* 0x0000000405047c25 */ /* 0x000fe2000f8e0002 */
[----:B------:R-:W-:-:S03]  /*8ac0*/  ULDC UR4, c[0x0][0x618] ;  /* 0x0001860000047ab9 */ /* 0x000fc60000000800 */
[----:B-1----:R-:W-:Y:S02]  /*8ad0*/  IMAD.MOV R20, RZ, RZ, -R20 ;  /* 0x000000ffff147224 */ /* 0x002fe400078e0a14 */
[----:B------:R-:W-:Y:S02]  /*8ae0*/  IMAD.IADD R5, R5, 0x1, R11 ;  /* 0x0000000105057824 */ /* 0x000fe400078e020b */
[----:B0-----:R-:W-:-:S03]  /*8af0*/  IMAD R6, R21, R20, R6 ;  /* 0x0000001415067224 */ /* 0x001fc600078e0206 */
[--C-:B------:R-:W-:Y:S01]  /*8b00*/  SHF.R.U64 R20, R4, UR4, R5.reuse ;  /* 0x0000000404147c19 */ /* 0x100fe20008001205 */
[----:B---3--:R-:W-:Y:S01]  /*8b10*/  IMAD.MOV R4, RZ, RZ, -R10 ;  /* 0x000000ffff047224 */ /* 0x008fe200078e0a0a */
[----:B------:R-:W-:Y:S01]  /*8b20*/  SHF.R.U32.HI R5, RZ, UR4, R5 ;  /* 0x00000004ff057c19 */ /* 0x000fe20008011605 */
[----:B------:R-:W-:Y:S02]  /*8b30*/  ULDC UR4, c[0x0][0x608] ;  /* 0x0001820000047ab9 */ /* 0x000fe40000000800 */
[----:B--2---:R-:W-:Y:S01]  /*8b40*/  @P2 IMAD R6, R22, R4, R19 ;  /* 0x0000000416062224 */ /* 0x004fe200078e0213 */
[--C-:B------:R-:W-:Y:S02]  /*8b50*/  SHF.R.U64 R22, R20, UR4, R5.reuse ;  /* 0x0000000414167c19 */ /* 0x100fe40008001205 */
[----:B------:R-:W-:Y:S01]  /*8b60*/  SHF.R.U32.HI R5, RZ, UR4, R5 ;  /* 0x00000004ff057c19 */ /* 0x000fe20008011605 */
[----:B------:R-:W-:-:S03]  /*8b70*/  ULDC UR4, c[0x0][0x658] ;  /* 0x0001960000047ab9 */ /* 0x000fc60000000800 */
[--C-:B------:R-:W-:Y:S02]  /*8b80*/  SHF.R.U64 R19, R22, UR4, R5.reuse ;  /* 0x0000000416137c19 */ /* 0x100fe40008001205 */
[----:B------:R-:W-:-:S03]  /*8b90*/  SHF.R.U32.HI R21, RZ, UR4, R5 ;  /* 0x00000004ff157c19 */ /* 0x000fc60008011605 */
[----:B------:R-:W-:Y:S02]  /*8ba0*/  IMAD.MOV.U32 R10, RZ, RZ, R19 ;  /* 0x000000ffff0a7224 */ /* 0x000fe400078e0013 */
[----:B------:R-:W-:Y:S01]  /*8bb0*/  IMAD.MOV.U32 R5, RZ, RZ, R21 ;  /* 0x000000ffff057224 */ /* 0x000fe200078e0015 */
[----:B------:R-:W-:Y:S06]  /*8bc0*/  @!P1 BRA `(.L_x_185) ;  /* 0x00000000002c9947 */ /* 0x000fec0003800000 */
        /* <DEDUP_REMOVED lines=9> */
[----:B------:R-:W-:-:S04]  /*8c60*/  IMAD.WIDE.U32.X R4, R21, UR7, R4, P4 ;  /* 0x0000000715047c25 */ /* 0x000fc8000a0e0404 */
[----:B------:R-:W-:-:S07]  /*8c70*/  IMAD.MOV.U32 R10, RZ, RZ, R4 ;  /* 0x000000ffff0a7224 */ /* 0x000fce00078e0004 */
.L_x_185:
[----:B------:R-:W-:Y:S01]  /*8c80*/  ULDC UR4, c[0x0][0x648] ;  /* 0x0001920000047ab9 */ /* 0x000fe20000000800 */
[----:B------:R-:W-:Y:S01]  /*8c90*/  LOP3.LUT R4, R22, UR17, RZ, 0xc0, !PT ;  /* 0x0000001116047c12 */ /* 0x000fe2000f8ec0ff */
[----:B------:R-:W-:Y:S01]  /*8ca0*/  ULDC UR5, c[0x0][0x610] ;  /* 0x0001840000057ab9 */ /* 0x000fe20000000800 */
[----:B------:R-:W-:Y:S01]  /*8cb0*/  SHF.R.U64 R5, R10, UR4, R5 ;  /* 0x000000040a057c19 */ /* 0x000fe20008001205 */
[----:B------:R-:W-:Y:S01]  /*8cc0*/  ULDC UR4, c[0x0][0x638] ;  /* 0x00018e0000047ab9 */ /* 0x000fe20000000800 */
[----:B------:R-:W-:-:S03]  /*8cd0*/  LOP3.LUT R20, R20, UR16, RZ, 0xc0, !PT ;  /* 0x0000001014147c12 */ /* 0x000fc6000f8ec0ff */
[----:B------:R-:W-:Y:S02]  /*8ce0*/  IMAD.MOV R10, RZ, RZ, -R5 ;  /* 0x000000ffff0a7224 */ /* 0x000fe400078e0a05 */
[----:B------:R-:W-:Y:S02]  /*8cf0*/  IMAD R5, R5, UR18, R4 ;  /* 0x0000001205057c24 */ /* 0x000fe4000f8e0204 */
[----:B------:R-:W-:Y:S01]  /*8d00*/  IMAD R19, R10, UR4, R19 ;  /* 0x000000040a137c24 */ /* 0x000fe2000f8e0213 */
[----:B------:R-:W-:Y:S01]  /*8d10*/  ULDC UR4, c[0x0][0x600] ;  /* 0x0001800000047ab9 */ /* 0x000fe20000000800 */
[----:B------:R-:W-:Y:S02]  /*8d20*/  IMAD R6, R5, UR5, R6 ;  /* 0x0000000505067c24 */ /* 0x000fe4000f8e0206 */
[----:B------:R-:W-:Y:S02]  /*8d30*/  IMAD R19, R19, UR4, R20 ;  /* 0x0000000413137c24 */ /* 0x000fe4000f8e0214 */
[----:B------:R-:W-:-:S02]  /*8d40*/  IMAD.MOV.U32 R10, RZ, RZ, 0x1 ;  /* 0x00000001ff0a7424 */ /* 0x000fc400078e00ff */
[----:B------:R-:W-:Y:S01]  /*8d50*/  IMAD.MOV.U32 R4, RZ, RZ, R18 ;  /* 0x000000ffff047224 */ /* 0x000fe200078e0012 */
[----:B------:R-:W-:Y:S02]  /*8d60*/  SEL R5, R19, R6, !P2 ;  /* 0x0000000613057207 */ /* 0x000fe40005000000 */
[----:B------:R-:W-:-:S07]  /*8d70*/  SEL R6, R6, R19, !P2 ;  /* 0x0000001306067207 */ /* 0x000fce0005000000 */
.L_x_183:
[----:B------:R-:W-:Y:S05]  /*8d80*/  BSYNC B1 ;  /* 0x0000000000017941 */ /* 0x000fea0003800000 */
.L_x_182:
[----:B------:R-:W-:-:S13]  /*8d90*/  LOP3.LUT P1, RZ, R10, 0xff, RZ, 0xc0, !PT ;  /* 0x000000ff0aff7812 */ /* 0x000fda000782c0ff */
[----:B------:R-:W-:Y:S05]  /*8da0*/  @P1 BRA `(.L_x_186) ;  /* 0xfffffff400381947 */ /* 0x000fea000383ffff */
[----:B------:R-:W-:Y:S05]  /*8db0*/  BSYNC B0 ;  /* 0x0000000000007941 */ /* 0x000fea0003800000 */
.L_x_174:
[----:B------:R-:W-:-:S03]  /*8dc0*/  UMOV UR4, 0xffffffff ;  /* 0xffffffff00047882 */ /* 0x000fc60000000000 */
[----:B------:R-:W-:Y:S05]  /*8dd0*/  BRA.DIV UR4, `(.L_x_187) ;  /* 0x0000000604707947 */ /* 0x000fea000b800000 */
[----:B------:R-:W-:-:S13]  /*8de0*/  ELECT P0, URZ, PT ;  /* 0x00000000003f782f */ /* 0x000fda0003800000 */
.L_x_204:
[----:B------:R-:W-:Y:S04]  /*8df0*/  BSSY B0, `(.L_x_188) ;  /* 0x0000034000007945 */ /* 0x000fe80003800000 */
[----:B------:R-:W-:Y:S05]  /*8e00*/  @!P0 BRA `(.L_x_189) ;  /* 0x0000000000c88947 */ /* 0x000fea0003800000 */
[----:B------:R-:W-:-:S04]  /*8e10*/  LOP3.LUT R7, R7, 0x2, RZ, 0xfc, !PT ;  /* 0x0000000207077812 */ /* 0x000fc800078efcff */
[----:B------:R-:W-:-:S13]  /*8e20*/  ISETP.NE.AND P0, PT, R7, 0x3, PT ;  /* 0x000000030700780c */ /* 0x000fda0003f05270 */
[----:B------:R-:W-:Y:S05]  /*8e30*/  @!P0 BRA `(.L_x_190) ;  /* 0x0000000000048947 */ /* 0x000fea0003800000 */
[----:B------:R-:W-:Y:S01]  /*8e40*/  BPT.TRAP 0x1 ;  /* 0x000000040000795c */ /* 0x000fe20000300000 */
.L_x_190:
[----:B------:R-:W0:Y:S01]  /*8e50*/  S2R R3, SR_CgaCtaId ;  /* 0x0000000000037919 */ /* 0x000e220000008800 */
[----:B------:R-:W-:Y:S02]  /*8e60*/  MOV R0, 0x400 ;  /* 0x0000040000007802 */ /* 0x000fe40000000f00 */
[----:B------:R-:W-:Y:S02]  /*8e70*/  SHF.L.U32 R2, R12, 0x1f, RZ ;  /* 0x0000001f0c027819 */ /* 0x000fe400000006ff */
[----:B0-----:R-:W-:-:S05]  /*8e80*/  LEA R0, R3, R0, 0x18 ;  /* 0x0000000003007211 */ /* 0x001fca00078ec0ff */
[----:B------:R-:W-:-:S04]  /*8e90*/  VIADD R0, R0, 0x28 ;  /* 0x0000002800007836 */ /* 0x000fc80000000000 */
[C---:B------:R-:W-:Y:S02]  /*8ea0*/  IMAD R5, R13.reuse, 0x8, R0 ;  /* 0x000000080d057824 */ /* 0x040fe400078e0200 */
[----:B------:R-:W-:Y:S02]  /*8eb0*/  VIADD R13, R13, 0x1 ;  /* 0x000000010d0d7836 */ /* 0x000fe40000000000 */
[----:B------:R-:W0:Y:S03]  /*8ec0*/  SYNCS.PHASECHK.TRANS64.TRYWAIT P0, [R5+URZ], R2 ;  /* 0x00000002050075a7 */ /* 0x000e26000800017f */
[----:B------:R-:W-:-:S04]  /*8ed0*/  ISETP.NE.AND P1, PT, R13, 0x5, PT ;  /* 0x000000050d00780c */ /* 0x000fc80003f25270 */
[----:B------:R-:W-:Y:S02]  /*8ee0*/  SEL R3, RZ, 0x1, P1 ;  /* 0x00000001ff037807 */ /* 0x000fe40000800000 */
[----:B------:R-:W-:Y:S02]  /*8ef0*/  SEL R13, R13, RZ, P1 ;  /* 0x000000ff0d0d7207 */ /* 0x000fe40000800000 */
[----:B------:R-:W-:-:S03]  /*8f00*/  LOP3.LUT R12, R12, R3, RZ, 0x3c, !PT ;  /* 0x000000030c0c7212 */ /* 0x000fc600078e3cff */
[----:B------:R-:W-:Y:S01]  /*8f10*/  IMAD R7, R13, 0x8, R0 ;  /* 0x000000080d077824 */ /* 0x000fe200078e0200 */
[----:B------:R-:W-:Y:S01]  /*8f20*/  SHF.L.U32 R4, R12, 0x1f, RZ ;  /* 0x0000001f0c047819 */ /* 0x000fe200000006ff */
[----:B0-----:R-:W-:Y:S06]  /*8f30*/  @!P0 BRA `(.L_x_191) ;  /* 0x00000004003c8947 */ /* 0x001fec0003800000 */
.L_x_205:
[----:B------:R-:W1:Y:S01]  /*8f40*/  SYNCS.PHASECHK.TRANS64.TRYWAIT P0, [R7+URZ], R4 ;  /* 0x00000004070075a7 */ /* 0x000e62000800017f */
[----:B0-----:R-:W-:-:S05]  /*8f50*/  VIADD R2, R13, 0x1 ;  /* 0x000000010d027836 */ /* 0x001fca0000000000 */
[----:B------:R-:W-:-:S04]  /*8f60*/  ISETP.NE.AND P1, PT, R2, 0x5, PT ;  /* 0x000000050200780c */ /* 0x000fc80003f25270 */
[----:B------:R-:W-:Y:S02]  /*8f70*/  SEL R3, RZ, 0x1, P1 ;  /* 0x00000001ff037807 */ /* 0x000fe40000800000 */
[----:B------:R-:W-:Y:S02]  /*8f80*/  SEL R9, R2, RZ, P1 ;  /* 0x000000ff02097207 */ /* 0x000fe40000800000 */
[----:B------:R-:W-:-:S03]  /*8f90*/  LOP3.LUT R12, R12, R3, RZ, 0x3c, !PT ;  /* 0x000000030c0c7212 */ /* 0x000fc600078e3cff */
[----:B------:R-:W-:Y:S01]  /*8fa0*/  IMAD R8, R9, 0x8, R0 ;  /* 0x0000000809087824 */ /* 0x000fe200078e0200 */
[----:B------:R-:W-:Y:S01]  /*8fb0*/  SHF.L.U32 R5, R12, 0x1f, RZ ;  /* 0x0000001f0c057819 */ /* 0x000fe200000006ff */
[----:B-1----:R-:W-:Y:S06]  /*8fc0*/  @!P0 BRA `(.L_x_192) ;  /* 0x00000004002c8947 */ /* 0x002fec0003800000 */
.L_x_206:
[----:B------:R-:W1:Y:S01]  /*8fd0*/  SYNCS.PHASECHK.TRANS64.TRYWAIT P0, [R8+URZ], R5 ;  /* 0x00000005080075a7 */ /* 0x000e62000800017f */
[----:B------:R-:W-:-:S05]  /*8fe0*/  VIADD R2, R9, 0x1 ;  /* 0x0000000109027836 */ /* 0x000fca0000000000 */
[----:B------:R-:W-:-:S04]  /*8ff0*/  ISETP.NE.AND P1, PT, R2, 0x5, PT ;  /* 0x000000050200780c */ /* 0x000fc80003f25270 */
[----:B------:R-:W-:Y:S02]  /*9000*/  SEL R3, RZ, 0x1, P1 ;  /* 0x00000001ff037807 */ /* 0x000fe40000800000 */
[----:B0-----:R-:W-:Y:S02]  /*9010*/  SEL R7, R2, RZ, P1 ;  /* 0x000000ff02077207 */ /* 0x001fe40000800000 */
[----:B------:R-:W-:-:S03]  /*9020*/  LOP3.LUT R9, R12, R3, RZ, 0x3c, !PT ;  /* 0x000000030c097212 */ /* 0x000fc600078e3cff */
[----:B------:R-:W-:Y:S01]  /*9030*/  IMAD R11, R7, 0x8, R0 ;  /* 0x00000008070b7824 */ /* 0x000fe200078e0200 */
[----:B------:R-:W-:Y:S01]  /*9040*/  SHF.L.U32 R6, R9, 0x1f, RZ ;  /* 0x0000001f09067819 */ /* 0x000fe200000006ff */
[----:B-1----:R-:W-:Y:S06]  /*9050*/  @!P0 BRA `(.L_x_193) ;  /* 0x00000004001c8947 */ /* 0x002fec0003800000 */
.L_x_207:
[----:B------:R-:W1:Y:S01]  /*9060*/  SYNCS.PHASECHK.TRANS64.TRYWAIT P0, [R11+URZ], R6 ;  /* 0x000000060b0075a7 */ /* 0x000e62000800017f */
[----:B------:R-:W-:-:S05]  /*9070*/  VIADD R2, R7, 0x1 ;  /* 0x0000000107027836 */ /* 0x000fca0000000000 */
[----:B------:R-:W-:-:S04]  /*9080*/  ISETP.NE.AND P1, PT, R2, 0x5, PT ;  /* 0x000000050200780c */ /* 0x000fc80003f25270 */
[----:B------:R-:W-:Y:S02]  /*9090*/  SEL R4, RZ, 0x1, P1 ;  /* 0x00000001ff047807 */ /* 0x000fe40000800000 */
[----:B------:R-:W-:Y:S02]  /*90a0*/  SEL R3, R2, RZ, P1 ;  /* 0x000000ff02037207 */ /* 0x000fe40000800000 */
[----:B------:R-:W-:Y:S01]  /*90b0*/  LOP3.LUT R4, R9, R4, RZ, 0x3c, !PT ;  /* 0x0000000409047212 */ /* 0x000fe200078e3cff */
[----:B-1----:R-:W-:Y:S06]  /*90c0*/  @!P0 BRA `(.L_x_194) ;  /* 0x0000000400148947 */ /* 0x002fec0003800000 */
.L_x_208:
[----:B------:R-:W-:Y:S01]  /*90d0*/  IMAD R3, R3, 0x8, R0 ;  /* 0x0000000803037824 */ /* 0x000fe200078e0200 */
[----:B------:R-:W-:-:S07]  /*90e0*/  SHF.L.U32 R0, R4, 0x1f, RZ ;  /* 0x0000001f04007819 */ /* 0x000fce00000006ff */
.L_x_195:
[----:B--2---:R2:W3:Y:S02]  /*90f0*/  SYNCS.PHASECHK.TRANS64.TRYWAIT P0, [R3+URZ], R0 ;  /* 0x00000000030075a7 */ /* 0x0044e4000800017f */
[----:B---3--:R-:W-:Y:S05]  /*9100*/  @!P0 NANOSLEEP.SYNCS 0x989680 ;  /* 0x009896800000895d */ /* 0x008fea0003900000 */
[----:B------:R-:W3:Y:S02]  /*9110*/  @!P0 SYNCS.PHASECHK.TRANS64 P0, [R3+URZ], R0 ;  /* 0x00000000030085a7 */ /* 0x000ee4000800007f */
[----:B---3--:R-:W-:Y:S05]  /*9120*/  @!P0 BRA `(.L_x_195) ;  /* 0xfffffffc00f08947 */ /* 0x008fea000383ffff */
.L_x_189:
[----:B------:R-:W-:Y:S05]  /*9130*/  BSYNC B0 ;  /* 0x0000000000007941 */ /* 0x000fea0003800000 */
.L_x_188:
[----:B------:R-:W-:Y:S05]  /*9140*/  EXIT ;  /* 0x000000000000794d */ /* 0x000fea0003800000 */
.L_x_19:
[----:B0-----:R-:W-:-:S04]  /*9150*/  IMAD.U32 R19, RZ, RZ, UR15 ;  /* 0x0000000fff137e24 */ /* 0x001fc8000f8e00ff */
[----:B------:R0:W1:Y:S03]  /*9160*/  SYNCS.PHASECHK.TRANS64.TRYWAIT P0, [R19+URZ+-0x8], R18 ;  /* 0xfffff812130075a7 */ /* 0x000066000800017f */
[----:B-1----:R-:W-:Y:S05]  /*9170*/  @!P0 NANOSLEEP.SYNCS 0x989680 ;  /* 0x009896800000895d */ /* 0x002fea0003900000 */
[----:B------:R-:W1:Y:S02]  /*9180*/  @!P0 SYNCS.PHASECHK.TRANS64 P0, [R19+URZ+-0x8], R18 ;  /* 0xfffff812130085a7 */ /* 0x000e64000800007f */
[----:B-1----:R-:W-:Y:S05]  /*9190*/  @!P0 BRA `(.L_x_19) ;  /* 0xfffffffc00ec8947 */ /* 0x002fea000383ffff */
[----:B------:R-:W-:Y:S05]  /*91a0*/  BRA `(.L_x_196) ;  /* 0xffffff8400407947 */ /* 0x000fea000383ffff */
.L_x_24:
[----:B-1----:R-:W-:-:S04]  /*91b0*/  IMAD.U32 R19, RZ, RZ, UR6 ;  /* 0x00000006ff137e24 */ /* 0x002fc8000f8e00ff */
[----:B------:R1:W4:Y:S03]  /*91c0*/  SYNCS.PHASECHK.TRANS64.TRYWAIT P0, [R19+URZ], R18 ;  /* 0x00000012130075a7 */ /* 0x000326000800017f */
[----:B----4-:R-:W-:Y:S05]  /*91d0*/  @!P0 NANOSLEEP.SYNCS 0x989680 ;  /* 0x009896800000895d */ /* 0x010fea0003900000 */
[----:B------:R-:W4:Y:S02]  /*91e0*/  @!P0 SYNCS.PHASECHK.TRANS64 P0, [R19+URZ], R18 ;  /* 0x00000012130085a7 */ /* 0x000f24000800007f */
[----:B----4-:R-:W-:Y:S05]  /*91f0*/  @!P0 BRA `(.L_x_24) ;  /* 0xfffffffc00ec8947 */ /* 0x010fea000383ffff */
[----:B------:R-:W-:Y:S05]  /*9200*/  BRA `(.L_x_23) ;  /* 0xffffff88006c7947 */ /* 0x000fea000383ffff */
.L_x_30:
[----:B-1----:R-:W-:-:S04]  /*9210*/  IMAD.U32 R21, RZ, RZ, UR9 ;  /* 0x00000009ff157e24 */ /* 0x002fc8000f8e00ff */
[----:B------:R1:W4:Y:S03]  /*9220*/  SYNCS.PHASECHK.TRANS64.TRYWAIT P0, [R21+URZ], R20 ;  /* 0x00000014150075a7 */ /* 0x000326000800017f */
[----:B----4-:R-:W-:Y:S05]  /*9230*/  @!P0 NANOSLEEP.SYNCS 0x989680 ;  /* 0x009896800000895d */ /* 0x010fea0003900000 */
[----:B------:R-:W4:Y:S02]  /*9240*/  @!P0 SYNCS.PHASECHK.TRANS64 P0, [R21+URZ], R20 ;  /* 0x00000014150085a7 */ /* 0x000f24000800007f */
[----:B----4-:R-:W-:Y:S05]  /*9250*/  @!P0 BRA `(.L_x_30) ;  /* 0xfffffffc00ec8947 */ /* 0x010fea000383ffff */
[----:B------:R-:W-:Y:S05]  /*9260*/  BRA `(.L_x_29) ;  /* 0xffffff9000907947 */ /* 0x000fea000383ffff */
.L_x_38:
[----:B0-----:R-:W-:-:S04]  /*9270*/  IMAD.U32 R19, RZ, RZ, UR15 ;  /* 0x0000000fff137e24 */ /* 0x001fc8000f8e00ff */
[----:B------:R0:W1:Y:S03]  /*9280*/  SYNCS.PHASECHK.TRANS64.TRYWAIT P0, [R19+URZ+0x8], R18 ;  /* 0x00000812130075a7 */ /* 0x000066000800017f */
[----:B-1----:R-:W-:Y:S05]  /*9290*/  @!P0 NANOSLEEP.SYNCS 0x989680 ;  /* 0x009896800000895d */ /* 0x002fea0003900000 */
[----:B------:R-:W1:Y:S02]  /*92a0*/  @!P0 SYNCS.PHASECHK.TRANS64 P0, [R19+URZ+0x8], R18 ;  /* 0x00000812130085a7 */ /* 0x000e64000800007f */
[----:B-1----:R-:W-:Y:S05]  /*92b0*/  @!P0 BRA `(.L_x_38) ;  /* 0xfffffffc00ec8947 */ /* 0x002fea000383ffff */
[----:B------:R-:W-:Y:S05]  /*92c0*/  BRA `(.L_x_197) ;  /* 0xffffff9c00e87947 */ /* 0x000fea000383ffff */
.L_x_175:
[----:B------:R-:W-:Y:S01]  /*92d0*/  BSSY B1, `(.L_x_198) ;  /* 0x0000006000017945 */ /* 0x000fe20003800000 */
[----:B------:R-:W-:-:S07]  /*92e0*/  IMAD.MOV.U32 R10, RZ, RZ, -0x1 ;  /* 0xffffffffff0a7424 */ /* 0x000fce00078e00ff */
[----:B------:R-:W-:Y:S05]  /*92f0*/  WARPSYNC.COLLECTIVE R10, `(.L_x_199) ;  /* 0x000000000a0c7348 */ /* 0x000fea0003c00000 */
[----:B------:R-:W-:Y:S02]  /*9300*/  ELECT P1, UR62, PT ;  /* 0x00000000003e782f */ /* 0x000fe40003820000 */
[----:B------:R-:W-:Y:S01]  /*9310*/  MOV R10, UR62 ;  /* 0x0000003e000a7c02 */ /* 0x000fe20008000f00 */
[----:B------:R-:W-:Y:S10]  /*9320*/  ENDCOLLECTIVE ;  /* 0x000000000000791b */ /* 0x000ff40003800000 */
.L_x_199:
[----:B------:R-:W-:Y:S05]  /*9330*/  BSYNC B1 ;  /* 0x0000000000017941 */ /* 0x000fea0003800000 */
.L_x_198:
[----:B------:R-:W-:Y:S05]  /*9340*/  BRA `(.L_x_200) ;  /* 0xffffffec00dc7947 */ /* 0x000fea000383ffff */
.L_x_178:
[----:B-1----:R1:W2:Y:S02]  /*9350*/  SYNCS.PHASECHK.TRANS64.TRYWAIT P1, [R21+URZ+0x28], R10 ;  /* 0x0000280a150075a7 */ /* 0x0022a4000802017f */
[----:B--2---:R-:W-:Y:S05]  /*9360*/  @!P1 NANOSLEEP.SYNCS 0x989680 ;  /* 0x009896800000995d */ /* 0x004fea0003900000 */
[----:B------:R-:W2:Y:S02]  /*9370*/  @!P1 SYNCS.PHASECHK.TRANS64 P1, [R21+URZ+0x28], R10 ;  /* 0x0000280a150095a7 */ /* 0x000ea4000802007f */
[----:B--2---:R-:W-:Y:S05]  /*9380*/  @!P1 BRA `(.L_x_178) ;  /* 0xfffffffc00f09947 */ /* 0x004fea000383ffff */
[----:B------:R-:W-:Y:S05]  /*9390*/  BRA `(.L_x_201) ;  /* 0xfffffff000107947 */ /* 0x000fea000383ffff */
.L_x_187:
[----:B------:R-:W-:Y:S01]  /*93a0*/  BSSY B0, `(.L_x_202) ;  /* 0x0000006000007945 */ /* 0x000fe20003800000 */
[----:B------:R-:W-:-:S07]  /*93b0*/  IMAD.MOV.U32 R10, RZ, RZ, -0x1 ;  /* 0xffffffffff0a7424 */ /* 0x000fce00078e00ff */
[----:B------:R-:W-:Y:S05]  /*93c0*/  WARPSYNC.COLLECTIVE R10, `(.L_x_203) ;  /* 0x000000000a0c7348 */ /* 0x000fea0003c00000 */
[----:B------:R-:W-:Y:S02]  /*93d0*/  ELECT P1, UR62, PT ;  /* 0x00000000003e782f */ /* 0x000fe40003820000 */
[----:B------:R-:W-:Y:S01]  /*93e0*/  MOV R10, UR62 ;  /* 0x0000003e000a7c02 */ /* 0x000fe20008000f00 */
[----:B------:R-:W-:Y:S10]  /*93f0*/  ENDCOLLECTIVE ;  /* 0x000000000000791b */ /* 0x000ff40003800000 */
.L_x_203:
[----:B------:R-:W-:Y:S05]  /*9400*/  BSYNC B0 ;  /* 0x0000000000007941 */ /* 0x000fea0003800000 */
.L_x_202:
[----:B------:R-:W-:Y:S01]  /*9410*/  PLOP3.LUT P0, PT, P1, PT, PT, 0x80, 0x0 ;  /* 0x000000000000781c */ /* 0x000fe20000f0f070 */
[----:B------:R-:W-:-:S12]  /*9420*/  BRA `(.L_x_204) ;  /* 0xfffffff800707947 */ /* 0x000fd8000383ffff */
.L_x_191:
[----:B0-----:R0:W1:Y:S02]  /*9430*/  SYNCS.PHASECHK.TRANS64.TRYWAIT P0, [R5+URZ], R2 ;  /* 0x00000002050075a7 */ /* 0x001064000800017f */
[----:B-1----:R-:W-:Y:S05]  /*9440*/  @!P0 NANOSLEEP.SYNCS 0x989680 ;  /* 0x009896800000895d */ /* 0x002fea0003900000 */
[----:B------:R-:W1:Y:S02]  /*9450*/  @!P0 SYNCS.PHASECHK.TRANS64 P0, [R5+URZ], R2 ;  /* 0x00000002050085a7 */ /* 0x000e64000800007f */
[----:B-1----:R-:W-:Y:S05]  /*9460*/  @!P0 BRA `(.L_x_191) ;  /* 0xfffffffc00f08947 */ /* 0x002fea000383ffff */
[----:B------:R-:W-:Y:S05]  /*9470*/  BRA `(.L_x_205) ;  /* 0xfffffff800b07947 */ /* 0x000fea000383ffff */
.L_x_192:
[----:B0-----:R0:W1:Y:S02]  /*9480*/  SYNCS.PHASECHK.TRANS64.TRYWAIT P0, [R7+URZ], R4 ;  /* 0x00000004070075a7 */ /* 0x001064000800017f */
[----:B-1----:R-:W-:Y:S05]  /*9490*/  @!P0 NANOSLEEP.SYNCS 0x989680 ;  /* 0x009896800000895d */ /* 0x002fea0003900000 */
[----:B------:R-:W1:Y:S02]  /*94a0*/  @!P0 SYNCS.PHASECHK.TRANS64 P0, [R7+URZ], R4 ;  /* 0x00000004070085a7 */ /* 0x000e64000800007f */
[----:B-1----:R-:W-:Y:S05]  /*94b0*/  @!P0 BRA `(.L_x_192) ;  /* 0xfffffffc00f08947 */ /* 0x002fea000383ffff */
[----:B------:R-:W-:Y:S05]  /*94c0*/  BRA `(.L_x_206) ;  /* 0xfffffff800c07947 */ /* 0x000fea000383ffff */
.L_x_193:
[----:B0-----:R0:W1:Y:S02]  /*94d0*/  SYNCS.PHASECHK.TRANS64.TRYWAIT P0, [R8+URZ], R5 ;  /* 0x00000005080075a7 */ /* 0x001064000800017f */
[----:B-1----:R-:W-:Y:S05]  /*94e0*/  @!P0 NANOSLEEP.SYNCS 0x989680 ;  /* 0x009896800000895d */ /* 0x002fea0003900000 */
[----:B------:R-:W1:Y:S02]  /*94f0*/  @!P0 SYNCS.PHASECHK.TRANS64 P0, [R8+URZ], R5 ;  /* 0x00000005080085a7 */ /* 0x000e64000800007f */
[----:B-1----:R-:W-:Y:S05]  /*9500*/  @!P0 BRA `(.L_x_193) ;  /* 0xfffffffc00f08947 */ /* 0x002fea000383ffff */
[----:B------:R-:W-:Y:S05]  /*9510*/  BRA `(.L_x_207) ;  /* 0xfffffff800d07947 */ /* 0x000fea000383ffff */
.L_x_194:
[----:B-1----:R1:W2:Y:S02]  /*9520*/  SYNCS.PHASECHK.TRANS64.TRYWAIT P0, [R11+URZ], R6 ;  /* 0x000000060b0075a7 */ /* 0x0022a4000800017f */
[----:B--2---:R-:W-:Y:S05]  /*9530*/  @!P0 NANOSLEEP.SYNCS 0x989680 ;  /* 0x009896800000895d */ /* 0x004fea0003900000 */
[----:B------:R-:W2:Y:S02]  /*9540*/  @!P0 SYNCS.PHASECHK.TRANS64 P0, [R11+URZ], R6 ;  /* 0x000000060b0085a7 */ /* 0x000ea4000800007f */
[----:B--2---:R-:W-:Y:S05]  /*9550*/  @!P0 BRA `(.L_x_194) ;  /* 0xfffffffc00f08947 */ /* 0x004fea000383ffff */
[----:B------:R-:W-:Y:S05]  /*9560*/  BRA `(.L_x_208) ;  /* 0xfffffff800d87947 */ /* 0x000fea000383ffff */
.L_x_209:
[----:B------:R-:W-:-:S00]  /*9570*/  BRA `(.L_x_209) ;  /* 0xfffffffc00fc7947 */ /* 0x000fc0000383ffff */
[----:B------:R-:W-:-:S00]  /*9580*/  NOP ;  /* 0x0000000000007918 */ /* 0x000fc00000000000 */
[----:B------:R-:W-:-:S00]  /*9590*/  NOP ;  /* 0x0000000000007918 */ /* 0x000fc00000000000 */
[----:B------:R-:W-:-:S00]  /*95a0*/  NOP ;  /* 0x0000000000007918 */ /* 0x000fc00000000000 */
[----:B------:R-:W-:-:S00]  /*95b0*/  NOP ;  /* 0x0000000000007918 */ /* 0x000fc00000000000 */
[----:B------:R-:W-:-:S00]  /*95c0*/  NOP ;  /* 0x0000000000007918 */ /* 0x000fc00000000000 */
[----:B------:R-:W-:-:S00]  /*95d0*/  NOP ;  /* 0x0000000000007918 */ /* 0x000fc00000000000 */
[----:B------:R-:W-:-:S00]  /*95e0*/  NOP ;  /* 0x0000000000007918 */ /* 0x000fc00000000000 */
[----:B------:R-:W-:-:S00]  /*95f0*/  NOP ;  /* 0x0000000000007918 */ /* 0x000fc00000000000 */
.L_x_210:


//--------------------- .nv.shared._ZN7cutlass13device_kernelINS_4gemm6kernel13GemmUniversalIN4cute5tupleIJiiiiEEENS1_10collective13CollectiveMmaINS1_37MainloopSm90TmaGmmaWarpSpecializedFP8ILi5ENS5_IJNS4_1CILi2EEENSA_ILi1EEESC_EEENS1_32KernelTmaWarpSpecializedPingpongEEENS5_IJNSA_ILi64EEENSA_ILi128EEENSA_ILi32EEEEEENS_12float_e5m2_tENS5_IJlSC_lEEESK_SL_NS4_8TiledMMAINS4_8MMA_AtomIJNS4_4SM904GMMA31MMA_64x128x32_F32E5M2E5M2_SS_TNILNSP_7ScaleInE1ELSR_1EEEEEENS4_6LayoutINS5_IJSC_SC_SC_EEENS5_IJNSA_ILi0EEESW_SW_EEEEENS5_IJNS4_10UnderscoreESZ_SZ_EEEEENS4_13SM90_TMA_LOADENS4_14ComposedLayoutINS4_7SwizzleILi1ELi4ELi3EEENS4_18smem_ptr_flag_bitsILi8EEENSU_INS5_IJNSA_ILi8EEESI_EEENS5_IJSI_SC_EEEEEEEvNS4_8identityENS4_23SM90_TMA_LOAD_MULTICASTES1C_vS1D_EENS_8epilogue10collective6detail29Sm90TmaWarpSpecializedAdapterINS1H_15DefaultEpilogueISK_SL_SL_NS1G_6thread17LinearCombinationISK_Li1EffLNS1L_9ScaleType4KindE0ELNS_15FloatRoundStyleE2ESK_EENS1_15EpilogueDefaultEEEEEvvEEEEvNT_6ParamsE --------------------------
	.section	.nv.shared._ZN7cutlass13device_kernelINS_4gemm6kernel13GemmUniversalIN4cute5tupleIJiiiiEEENS1_10collective13CollectiveMmaINS1_37MainloopSm90TmaGmmaWarpSpecializedFP8ILi5ENS5_IJNS4_1CILi2EEENSA_ILi1EEESC_EEENS1_32KernelTmaWarpSpecializedPingpongEEENS5_IJNSA_ILi64EEENSA_ILi128EEENSA_ILi32EEEEEENS_12float_e5m2_tENS5_IJlSC_lEEESK_SL_NS4_8TiledMMAINS4_8MMA_AtomIJNS4_4SM904GMMA31MMA_64x128x32_F32E5M2E5M2_SS_TNILNSP_7ScaleInE1ELSR_1EEEEEENS4_6LayoutINS5_IJSC_SC_SC_EEENS5_IJNSA_ILi0EEESW_SW_EEEEENS5_IJNS4_10UnderscoreESZ_SZ_EEEEENS4_13SM90_TMA_LOADENS4_14ComposedLayoutINS4_7SwizzleILi1ELi4ELi3EEENS4_18smem_ptr_flag_bitsILi8EEENSU_INS5_IJNSA_ILi8EEESI_EEENS5_IJSI_SC_EEEEEEEvNS4_8identityENS4_23SM90_TMA_LOAD_MULTICASTES1C_vS1D_EENS_8epilogue10collective6detail29Sm90TmaWarpSpecializedAdapterINS1H_15DefaultEpilogueISK_SL_SL_NS1G_6thread17LinearCombinationISK_Li1EffLNS1L_9ScaleType4KindE0ELNS_15FloatRoundStyleE2ESK_EENS1_15EpilogueDefaultEEEEEvvEEEEvNT_6ParamsE,"aw",@nobits
	.sectionflags	@""
	.align	16
	.zero		1024


//--------------------- .nv.shared.reserved.0     --------------------------
	.section	.nv.shared.reserved.0,"aw",@nobits
	.weak		__nv_reservedSMEM_offset_0_alias
	.size		__nv_reservedSMEM_offset_0_alias, 0, 0
	.other		__nv_reservedSMEM_offset_0_alias,@"STO_CUDA_RESERVED_SHARED STV_DEFAULT"
__nv_reservedSMEM_offset_0_alias:
	.zero		0


//--------------------- .nv.global                --------------------------
	.section	.nv.global,"aw",@nobits
.nv.global:
	.type		_ZN39_INTERNAL_7d37fd1b_4_k_cu_86ef3ce4_55884cute1_E,@object
	.size		_ZN39_INTERNAL_7d37fd1b_4_k_cu_86ef3ce4_55884cute1_E,(_ZN39_INTERNAL_7d37fd1b_4_k_cu_86ef3ce4_55884cuda3std3__45__cpo6cbeginE - _ZN39_INTERNAL_7d37fd1b_4_k_cu_86ef3ce4_55884cute1_E)
_ZN39_INTERNAL_7d37fd1b_4_k_cu_86ef3ce4_55884cute1_E:
	.zero		1
	.type		_ZN39_INTERNAL_7d37fd1b_4_k_cu_86ef3ce4_55884cuda3std3__45__cpo6cbeginE,@object
	.size		_ZN39_INTERNAL_7d37fd1b_4_k_cu_86ef3ce4_55884cuda3std3__45__cpo6cbeginE,(_ZN39_INTERNAL_7d37fd1b_4_k_cu_86ef3ce4_55884cuda3std3__48in_placeE - _ZN39_INTERNAL_7d37fd1b_4_k_cu_86ef3ce4_55884cuda3std3__45__cpo6cbeginE)
_ZN39_INTERNAL_7d37fd1b_4_k_cu_86ef3ce4_55884cuda3std3__45__cpo6cbeginE:
	.zero		1
	.type		_ZN39_INTERNAL_7d37fd1b_4_k_cu_86ef3ce4_55884cuda3std3__48in_placeE,@object
	.size		_ZN39_INTERNAL_7d37fd1b_4_k_cu_86ef3ce4_55884cuda3std3__48in_placeE,(_ZN39_INTERNAL_7d37fd1b_4_k_cu_86ef3ce4_55884cuda3std6ranges3__45__cpo9iter_moveE - _ZN39_INTERNAL_7d37fd1b_4_k_cu_86ef3ce4_55884cuda3std3__48in_placeE)
_ZN39_INTERNAL_7d37fd1b_4_k_cu_86ef3ce4_55884cuda3std3__48in_placeE:
	.zero		1
	.type		_ZN39_INTERNAL_7d37fd1b_4_k_cu_86ef3ce4_55884cuda3std6ranges3__45__cpo9iter_moveE,@object
	.size		_ZN39_INTERNAL_7d37fd1b_4_k_cu_86ef3ce4_55884cuda3std6ranges3__45__cpo9iter_moveE,(_ZN39_INTERNAL_7d37fd1b_4_k_cu_86ef3ce4_55884cuda3std3__45__cpo5beginE - _ZN39_INTERNAL_7d37fd1b_4_k_cu_86ef3ce4_55884cuda3std6ranges3__45__cpo9iter_moveE)
_ZN39_INTERNAL_7d37fd1b_4_k_cu_86ef3ce4_55884cuda3std6ranges3__45__cpo9iter_moveE:
	.zero		1
	.type		_ZN39_INTERNAL_7d37fd1b_4_k_cu_86ef3ce4_55884cuda3std3__45__cpo5beginE,@object
	.size		_ZN39_INTERNAL_7d37fd1b_4_k_cu_86ef3ce4_55884cuda3std3__45__cpo5beginE,(_ZN39_INTERNAL_7d37fd1b_4_k_cu_86ef3ce4_55884cuda3std3__441_GLOBAL__N__7d37fd1b_4_k_cu_86ef3ce4_55886ignoreE - _ZN39_INTERNAL_7d37fd1b_4_k_cu_86ef3ce4_55884cuda3std3__45__cpo5beginE)
_ZN39_INTERNAL_7d37fd1b_4_k_cu_86ef3ce4_55884cuda3std3__45__cpo5beginE:
	.zero		1
	.type		_ZN39_INTERNAL_7d37fd1b_4_k_cu_86ef3ce4_55884cuda3std3__441_GLOBAL__N__7d37fd1b_4_k_cu_86ef3ce4_55886ignoreE,@object
	.size		_ZN39_INTERNAL_7d37fd1b_4_k_cu_86ef3ce4_55884cuda3std3__441_GLOBAL__N__7d37fd1b_4_k_cu_86ef3ce4_55886ignoreE,(_ZN39_INTERNAL_7d37fd1b_4_k_cu_86ef3ce4_55884cute7productE - _ZN39_INTERNAL_7d37fd1b_4_k_cu_86ef3ce4_55884cuda3std3__441_GLOBAL__N__7d37fd1b_4_k_cu_86ef3ce4_55886ignoreE)
_ZN39_INTERNAL_7d37fd1b_4_k_cu_86ef3ce4_55884cuda3std3__441_GLOBAL__N__7d37fd1b_4_k_cu_86ef3ce4_55886ignoreE:
	.zero		1
	.type		_ZN39_INTERNAL_7d37fd1b_4_k_cu_86ef3ce4_55884cute7productE,@object
	.size		_ZN39_INTERNAL_7d37fd1b_4_k_cu_86ef3ce4_55884cute7productE,(_ZN39_INTERNAL_7d37fd1b_4_k_cu_86ef3ce4_55884cuda3std3__45__cpo3endE - _ZN39_INTERNAL_7d37fd1b_4_k_cu_86ef3ce4_55884cute7productE)
_ZN39_INTERNAL_7d37fd1b_4_k_cu_86ef3ce4_55884cute7productE:
	.zero		1
	.type		_ZN39_INTERNAL_7d37fd1b_4_k_cu_86ef3ce4_55884cuda3std3__45__cpo3endE,@object
	.size		_ZN39_INTERNAL_7d37fd1b_4_k_cu_86ef3ce4_55884cuda3std3__45__cpo3endE,(_ZN39_INTERNAL_7d37fd1b_4_k_cu_86ef3ce4_55884cuda3std3__419piecewise_constructE - _ZN39_INTERNAL_7d37fd1b_4_k_cu_86ef3ce4_55884cuda3std3__45__cpo3endE)
_ZN39_INTERNAL_7d37fd1b_4_k_cu_86ef3ce4_55884cuda3std3__45__cpo3endE:
	.zero		1
	.type		_ZN39_INTERNAL_7d37fd1b_4_k_cu_86ef3ce4_55884cuda3std3__419piecewise_constructE,@object
	.size		_ZN39_INTERNAL_7d37fd1b_4_k_cu_86ef3ce4_55884cuda3std3__419piecewise_constructE,(_ZN39_INTERNAL_7d37fd1b_4_k_cu_86ef3ce4_55884cuda3std3__45__cpo4cendE - _ZN39_INTERNAL_7d37fd1b_4_k_cu_86ef3ce4_55884cuda3std3__419piecewise_constructE)
_ZN39_INTERNAL_7d37fd1b_4_k_cu_86ef3ce4_55884cuda3std3__419piecewise_constructE:
	.zero		1
	.type		_ZN39_INTERNAL_7d37fd1b_4_k_cu_86ef3ce4_55884cuda3std3__45__cpo4cendE,@object
	.size		_ZN39_INTERNAL_7d37fd1b_4_k_cu_86ef3ce4_55884cuda3std3__45__cpo4cendE,(_ZN39_INTERNAL_7d37fd1b_4_k_cu_86ef3ce4_55884cuda3std6ranges3__45__cpo4swapE - _ZN39_INTERNAL_7d37fd1b_4_k_cu_86ef3ce4_55884cuda3std3__45__cpo4cendE)
_ZN39_INTERNAL_7d37fd1b_4_k_cu_86ef3ce4_55884cuda3std3__45__cpo4cendE:
	.zero		1
	.type		_ZN39_INTERNAL_7d37fd1b_4_k_cu_86ef3ce4_55884cuda3std6ranges3__45__cpo4swapE,@object
	.size		_ZN39_INTERNAL_7d37fd1b_4_k_cu_86ef3ce4_55884cuda3std6ranges3__45__cpo4swapE,(.L_7 - _ZN39_INTERNAL_7d37fd1b_4_k_cu_86ef3ce4_55884cuda3std6ranges3__45__cpo4swapE)
_ZN39_INTERNAL_7d37fd1b_4_k_cu_86ef3ce4_55884cuda3std6ranges3__45__cpo4swapE:
	.zero		1
.L_7:


//--------------------- .nv.constant0._ZN7cutlass13device_kernelINS_4gemm6kernel13GemmUniversalIN4cute5tupleIJiiiiEEENS1_10collective13CollectiveMmaINS1_37MainloopSm90TmaGmmaWarpSpecializedFP8ILi5ENS5_IJNS4_1CILi2EEENSA_ILi1EEESC_EEENS1_32KernelTmaWarpSpecializedPingpongEEENS5_IJNSA_ILi64EEENSA_ILi128EEENSA_ILi32EEEEEENS_12float_e5m2_tENS5_IJlSC_lEEESK_SL_NS4_8TiledMMAINS4_8MMA_AtomIJNS4_4SM904GMMA31MMA_64x128x32_F32E5M2E5M2_SS_TNILNSP_7ScaleInE1ELSR_1EEEEEENS4_6LayoutINS5_IJSC_SC_SC_EEENS5_IJNSA_ILi0EEESW_SW_EEEEENS5_IJNS4_10UnderscoreESZ_SZ_EEEEENS4_13SM90_TMA_LOADENS4_14ComposedLayoutINS4_7SwizzleILi1ELi4ELi3EEENS4_18smem_ptr_flag_bitsILi8EEENSU_INS5_IJNSA_ILi8EEESI_EEENS5_IJSI_SC_EEEEEEEvNS4_8identityENS4_23SM90_TMA_LOAD_MULTICASTES1C_vS1D_EENS_8epilogue10collective6detail29Sm90TmaWarpSpecializedAdapterINS1H_15DefaultEpilogueISK_SL_SL_NS1G_6thread17LinearCombinationISK_Li1EffLNS1L_9ScaleType4KindE0ELNS_15FloatRoundStyleE2ESK_EENS1_15EpilogueDefaultEEEEEvvEEEEvNT_6ParamsE --------------------------
	.section	.nv.constant0._ZN7cutlass13device_kernelINS_4gemm6kernel13GemmUniversalIN4cute5tupleIJiiiiEEENS1_10collective13CollectiveMmaINS1_37MainloopSm90TmaGmmaWarpSpecializedFP8ILi5ENS5_IJNS4_1CILi2EEENSA_ILi1EEESC_EEENS1_32KernelTmaWarpSpecializedPingpongEEENS5_IJNSA_ILi64EEENSA_ILi128EEENSA_ILi32EEEEEENS_12float_e5m2_tENS5_IJlSC_lEEESK_SL_NS4_8TiledMMAINS4_8MMA_AtomIJNS4_4SM904GMMA31MMA_64x128x32_F32E5M2E5M2_SS_TNILNSP_7ScaleInE1ELSR_1EEEEEENS4_6LayoutINS5_IJSC_SC_SC_EEENS5_IJNSA_ILi0EEESW_SW_EEEEENS5_IJNS4_10UnderscoreESZ_SZ_EEEEENS4_13SM90_TMA_LOADENS4_14ComposedLayoutINS4_7SwizzleILi1ELi4ELi3EEENS4_18smem_ptr_flag_bitsILi8EEENSU_INS5_IJNSA_ILi8EEESI_EEENS5_IJSI_SC_EEEEEEEvNS4_8identityENS4_23SM90_TMA_LOAD_MULTICASTES1C_vS1D_EENS_8epilogue10collective6detail29Sm90TmaWarpSpecializedAdapterINS1H_15DefaultEpilogueISK_SL_SL_NS1G_6thread17LinearCombinationISK_Li1EffLNS1L_9ScaleType4KindE0ELNS_15FloatRoundStyleE2ESK_EENS1_15EpilogueDefaultEEEEEvvEEEEvNT_6ParamsE,"a",@progbits
	.sectionflags	@""
	.align	4
.nv.constant0._ZN7cutlass13device_kernelINS_4gemm6kernel13GemmUniversalIN4cute5tupleIJiiiiEEENS1_10collective13CollectiveMmaINS1_37MainloopSm90TmaGmmaWarpSpecializedFP8ILi5ENS5_IJNS4_1CILi2EEENSA_ILi1EEESC_EEENS1_32KernelTmaWarpSpecializedPingpongEEENS5_IJNSA_ILi64EEENSA_ILi128EEENSA_ILi32EEEEEENS_12float_e5m2_tENS5_IJlSC_lEEESK_SL_NS4_8TiledMMAINS4_8MMA_AtomIJNS4_4SM904GMMA31MMA_64x128x32_F32E5M2E5M2_SS_TNILNSP_7ScaleInE1ELSR_1EEEEEENS4_6LayoutINS5_IJSC_SC_SC_EEENS5_IJNSA_ILi0EEESW_SW_EEEEENS5_IJNS4_10UnderscoreESZ_SZ_EEEEENS4_13SM90_TMA_LOADENS4_14ComposedLayoutINS4_7SwizzleILi1ELi4ELi3EEENS4_18smem_ptr_flag_bitsILi8EEENSU_INS5_IJNSA_ILi8EEESI_EEENS5_IJSI_SC_EEEEEEEvNS4_8identityENS4_23SM90_TMA_LOAD_MULTICASTES1C_vS1D_EENS_8epilogue10collective6detail29Sm90TmaWarpSpecializedAdapterINS1H_15DefaultEpilogueISK_SL_SL_NS1G_6thread17LinearCombinationISK_Li1EffLNS1L_9ScaleType4KindE0ELNS_15FloatRoundStyleE2ESK_EENS1_15EpilogueDefaultEEEEEvvEEEEvNT_6ParamsE:
	.zero		1664


//--------------------- SYMBOLS --------------------------

	.type		.nv.reservedSmem.offset0,@object
	.size		.nv.reservedSmem.offset0,0x4
